	.target	sm_90a

	.elftype	@"ET_EXEC"


//--------------------- .note.nv.tkinfo           --------------------------
	.section	.note.nv.tkinfo,"",@"SHT_NOTE"
	.sectionflags	@"SHF_NOTE_NV_TKINFO"
	.tkinfo
        /*0018*/ 	.word	0x00000002
        /*0030*/ 	.string	""
        /*0030*/ 	.string	"ptxas"
        /*0030*/ 	.string	"Cuda compilation tools, release 13.0, V13.0.88"
        /*0030*/ 	.string	"Build cuda_13.0.r13.0/compiler.36424714_0"
        /*0030*/ 	.string	"-arch sm_90a -m 64 "



//--------------------- .note.nv.cuinfo           --------------------------
	.section	.note.nv.cuinfo,"",@"SHT_NOTE"
	.sectionflags	@"SHF_NOTE_NV_CUINFO"
        /*0018*/ 	.short	0x0002
        /*001a*/ 	.short	0x005a
        /*001c*/ 	.short	0x0082
	.zero		2


//--------------------- .nv.info                  --------------------------
	.section	.nv.info,"",@"SHT_CUDA_INFO"
	.align	4


	//----- nvinfo : EIATTR_REGCOUNT
	.align		4
        /*0000*/ 	.byte	0x04, 0x2f
        /*0002*/ 	.short	(.L_15 - .L_14)
	.align		4
.L_14:
        /*0004*/ 	.word	index@(_ZN7cutlass13device_kernelINS_4gemm6kernel13GemmUniversalIN4cute5tupleIJiiiiEEENS1_10collective13CollectiveMmaINS1_34MainloopSm90TmaGmmaWarpSpecializedILi4ENS5_IJNS4_1CILi1EEENSA_ILi8EEESB_EEENS1_35KernelTmaWarpSpecializedCooperativeEEENS5_IJNSA_ILi128EEENSA_ILi256EEESG_EEEaNS5_IJlSB_lEEEaSJ_NS4_8TiledMMAINS4_8MMA_AtomIJNS4_4SM904GMMA27MMA_64x256x32_S32S8S8_SS_TNEEEENS4_6LayoutINS5_IJNSA_ILi2EEESB_SB_EEENS5_IJSB_NSA_ILi0EEEST_EEEEENS5_IJNS4_10UnderscoreESW_SW_EEEEENS4_23SM90_TMA_LOAD_MULTICASTENS4_14ComposedLayoutINS4_7SwizzleILi3ELi4ELi3EEENS4_18smem_ptr_flag_bitsILi8EEENSQ_INS5_IJSC_SG_EEENS5_IJSG_SB_EEEEEEEvNS4_8identityENS4_13SM90_TMA_LOADES18_vS19_EENS_8epilogue10collective6detail29Sm90TmaWarpSpecializedAdapterINS1D_15DefaultEpilogueIaSJ_SJ_NS1C_6thread17LinearCombinationIaLi1EiiLNS1H_9ScaleType4KindE0ELNS_15FloatRoundStyleE2EaEENS1_15EpilogueDefaultEEEEEvvEEEEvNT_6ParamsE)
        /*0008*/ 	.word	0x000000a8


	//----- nvinfo : EIATTR_FRAME_SIZE
	.align		4
.L_15:
        /*000c*/ 	.byte	0x04, 0x11
        /*000e*/ 	.short	(.L_17 - .L_16)
	.align		4
.L_16:
        /*0010*/ 	.word	index@(_ZN7cutlass13device_kernelINS_4gemm6kernel13GemmUniversalIN4cute5tupleIJiiiiEEENS1_10collective13CollectiveMmaINS1_34MainloopSm90TmaGmmaWarpSpecializedILi4ENS5_IJNS4_1CILi1EEENSA_ILi8EEESB_EEENS1_35KernelTmaWarpSpecializedCooperativeEEENS5_IJNSA_ILi128EEENSA_ILi256EEESG_EEEaNS5_IJlSB_lEEEaSJ_NS4_8TiledMMAINS4_8MMA_AtomIJNS4_4SM904GMMA27MMA_64x256x32_S32S8S8_SS_TNEEEENS4_6LayoutINS5_IJNSA_ILi2EEESB_SB_EEENS5_IJSB_NSA_ILi0EEEST_EEEEENS5_IJNS4_10UnderscoreESW_SW_EEEEENS4_23SM90_TMA_LOAD_MULTICASTENS4_14ComposedLayoutINS4_7SwizzleILi3ELi4ELi3EEENS4_18smem_ptr_flag_bitsILi8EEENSQ_INS5_IJSC_SG_EEENS5_IJSG_SB_EEEEEEEvNS4_8identityENS4_13SM90_TMA_LOADES18_vS19_EENS_8epilogue10collective6detail29Sm90TmaWarpSpecializedAdapterINS1D_15DefaultEpilogueIaSJ_SJ_NS1C_6thread17LinearCombinationIaLi1EiiLNS1H_9ScaleType4KindE0ELNS_15FloatRoundStyleE2EaEENS1_15EpilogueDefaultEEEEEvvEEEEvNT_6ParamsE)
        /*0014*/ 	.word	0x00000000


	//----- nvinfo : EIATTR_MIN_STACK_SIZE
	.align		4
.L_17:
        /*0018*/ 	.byte	0x04, 0x12
        /*001a*/ 	.short	(.L_19 - .L_18)
	.align		4
.L_18:
        /*001c*/ 	.word	index@(_ZN7cutlass13device_kernelINS_4gemm6kernel13GemmUniversalIN4cute5tupleIJiiiiEEENS1_10collective13CollectiveMmaINS1_34MainloopSm90TmaGmmaWarpSpecializedILi4ENS5_IJNS4_1CILi1EEENSA_ILi8EEESB_EEENS1_35KernelTmaWarpSpecializedCooperativeEEENS5_IJNSA_ILi128EEENSA_ILi256EEESG_EEEaNS5_IJlSB_lEEEaSJ_NS4_8TiledMMAINS4_8MMA_AtomIJNS4_4SM904GMMA27MMA_64x256x32_S32S8S8_SS_TNEEEENS4_6LayoutINS5_IJNSA_ILi2EEESB_SB_EEENS5_IJSB_NSA_ILi0EEEST_EEEEENS5_IJNS4_10UnderscoreESW_SW_EEEEENS4_23SM90_TMA_LOAD_MULTICASTENS4_14ComposedLayoutINS4_7SwizzleILi3ELi4ELi3EEENS4_18smem_ptr_flag_bitsILi8EEENSQ_INS5_IJSC_SG_EEENS5_IJSG_SB_EEEEEEEvNS4_8identityENS4_13SM90_TMA_LOADES18_vS19_EENS_8epilogue10collective6detail29Sm90TmaWarpSpecializedAdapterINS1D_15DefaultEpilogueIaSJ_SJ_NS1C_6thread17LinearCombinationIaLi1EiiLNS1H_9ScaleType4KindE0ELNS_15FloatRoundStyleE2EaEENS1_15EpilogueDefaultEEEEEvvEEEEvNT_6ParamsE)
        /*0020*/ 	.word	0x00000000
.L_19:


//--------------------- .nv.compat                --------------------------
	.section	.nv.compat,"",@"SHT_CUDA_COMPAT_INFO"
	.align	4
        /*0000*/ 	.byte	0x02, 0x09, 0x01, 0x00, 0x02, 0x02, 0x04, 0x00, 0x02, 0x05, 0x05, 0x00, 0x03, 0x07, 0x01, 0x01
        /*0010*/ 	.byte	0x02, 0x03, 0x01, 0x00, 0x02, 0x06, 0x01, 0x00, 0x04, 0x0b, 0x08, 0x00, 0x00, 0x00, 0x00, 0x00
        /*0020*/ 	.byte	0x00, 0x00, 0x00, 0x00


//--------------------- .nv.info._ZN7cutlass13device_kernelINS_4gemm6kernel13GemmUniversalIN4cute5tupleIJiiiiEEENS1_10collective13CollectiveMmaINS1_34MainloopSm90TmaGmmaWarpSpecializedILi4ENS5_IJNS4_1CILi1EEENSA_ILi8EEESB_EEENS1_35KernelTmaWarpSpecializedCooperativeEEENS5_IJNSA_ILi128EEENSA_ILi256EEESG_EEEaNS5_IJlSB_lEEEaSJ_NS4_8TiledMMAINS4_8MMA_AtomIJNS4_4SM904GMMA27MMA_64x256x32_S32S8S8_SS_TNEEEENS4_6LayoutINS5_IJNSA_ILi2EEESB_SB_EEENS5_IJSB_NSA_ILi0EEEST_EEEEENS5_IJNS4_10UnderscoreESW_SW_EEEEENS4_23SM90_TMA_LOAD_MULTICASTENS4_14ComposedLayoutINS4_7SwizzleILi3ELi4ELi3EEENS4_18smem_ptr_flag_bitsILi8EEENSQ_INS5_IJSC_SG_EEENS5_IJSG_SB_EEEEEEEvNS4_8identityENS4_13SM90_TMA_LOADES18_vS19_EENS_8epilogue10collective6detail29Sm90TmaWarpSpecializedAdapterINS1D_15DefaultEpilogueIaSJ_SJ_NS1C_6thread17LinearCombinationIaLi1EiiLNS1H_9ScaleType4KindE0ELNS_15FloatRoundStyleE2EaEENS1_15EpilogueDefaultEEEEEvvEEEEvNT_6ParamsE --------------------------
	.section	.nv.info._ZN7cutlass13device_kernelINS_4gemm6kernel13GemmUniversalIN4cute5tupleIJiiiiEEENS1_10collective13CollectiveMmaINS1_34MainloopSm90TmaGmmaWarpSpecializedILi4ENS5_IJNS4_1CILi1EEENSA_ILi8EEESB_EEENS1_35KernelTmaWarpSpecializedCooperativeEEENS5_IJNSA_ILi128EEENSA_ILi256EEESG_EEEaNS5_IJlSB_lEEEaSJ_NS4_8TiledMMAINS4_8MMA_AtomIJNS4_4SM904GMMA27MMA_64x256x32_S32S8S8_SS_TNEEEENS4_6LayoutINS5_IJNSA_ILi2EEESB_SB_EEENS5_IJSB_NSA_ILi0EEEST_EEEEENS5_IJNS4_10UnderscoreESW_SW_EEEEENS4_23SM90_TMA_LOAD_MULTICASTENS4_14ComposedLayoutINS4_7SwizzleILi3ELi4ELi3EEENS4_18smem_ptr_flag_bitsILi8EEENSQ_INS5_IJSC_SG_EEENS5_IJSG_SB_EEEEEEEvNS4_8identityENS4_13SM90_TMA_LOADES18_vS19_EENS_8epilogue10collective6detail29Sm90TmaWarpSpecializedAdapterINS1D_15DefaultEpilogueIaSJ_SJ_NS1C_6thread17LinearCombinationIaLi1EiiLNS1H_9ScaleType4KindE0ELNS_15FloatRoundStyleE2EaEENS1_15EpilogueDefaultEEEEEvvEEEEvNT_6ParamsE,"",@"SHT_CUDA_INFO"
	.sectionflags	@""
	.align	4


	//----- nvinfo : EIATTR_CUDA_API_VERSION
	.align		4
        /*0000*/ 	.byte	0x04, 0x37
        /*0002*/ 	.short	(.L_21 - .L_20)
.L_20:
        /*0004*/ 	.word	0x00000082


	//----- nvinfo : EIATTR_KPARAM_INFO
	.align		4
.L_21:
        /*0008*/ 	.byte	0x04, 0x17
        /*000a*/ 	.short	(.L_23 - .L_22)
.L_22:
        /*000c*/ 	.word	0x00000000
        /*0010*/ 	.short	0x0000
        /*0012*/ 	.short	0x0070
        /*0014*/ 	.byte	0x00, 0xf0, 0x01, 0x10


	//----- nvinfo : EIATTR_SPARSE_MMA_MASK
	.align		4
.L_23:
        /*0018*/ 	.byte	0x03, 0x50
        /*001a*/ 	.short	0x0000


	//----- nvinfo : EIATTR_MAXREG_COUNT
	.align		4
        /*001c*/ 	.byte	0x03, 0x1b
        /*001e*/ 	.short	0x00a8


	//----- nvinfo : EIATTR_NUM_BARRIERS
	.align		4
        /*0020*/ 	.byte	0x02, 0x4c
        /*0022*/ 	.byte	0x01
	.zero		1


	//----- nvinfo : EIATTR_EXTERNS
	.align		4
        /*0024*/ 	.byte	0x04, 0x0f
        /*0026*/ 	.short	(.L_25 - .L_24)


	//   ....[0]....
	.align		4
.L_24:
        /*0028*/ 	.word	index@(__assertfail)


	//----- nvinfo : EIATTR_MERCURY_ISA_VERSION
	.align		4
.L_25:
        /*002c*/ 	.byte	0x03, 0x5f
        /*002e*/ 	.short	0x0101


	//----- nvinfo : EIATTR_INT_WARP_WIDE_INSTR_OFFSETS
	.align		4
        /*0030*/ 	.byte	0x04, 0x31
        /*0032*/ 	.short	(.L_27 - .L_26)


	//   ....[0]....
.L_26:
        /*0034*/ 	.word	0x00000430


	//   ....[1]....
        /*0038*/ 	.word	0x00000450


	//   ....[2]....
        /*003c*/ 	.word	0x00000610


	//   ....[3]....
        /*0040*/ 	.word	0x00001c60


	//----- nvinfo : EIATTR_COOP_GROUP_MASK_REGIDS
	.align		4
.L_27:
        /*0044*/ 	.byte	0x04, 0x29
        /*0046*/ 	.short	(.L_29 - .L_28)


	//   ....[0]....
.L_28:
        /*0048*/ 	.word	0xffffffff


	//   ....[1]....
        /*004c*/ 	.word	0xffffffff


	//   ....[2]....
        /*0050*/ 	.word	0xffffffff


	//   ....[3]....
        /*0054*/ 	.word	0xffffffff


	//   ....[4]....
        /*0058*/ 	.word	0xffffffff


	//   ....[5]....
        /*005c*/ 	.word	0xffffffff


	//----- nvinfo : EIATTR_COOP_GROUP_INSTR_OFFSETS
	.align		4
.L_29:
        /*0060*/ 	.byte	0x04, 0x28
        /*0062*/ 	.short	(.L_31 - .L_30)


	//   ....[0]....
.L_30:
        /*0064*/ 	.word	0x00000060


	//   ....[1]....
        /*0068*/ 	.word	0x00000070


	//   ....[2]....
        /*006c*/ 	.word	0x00000130


	//   ....[3]....
        /*0070*/ 	.word	0x000002d0


	//   ....[4]....
        /*0074*/ 	.word	0x00000780


	//   ....[5]....
        /*0078*/ 	.word	0x000011c0


	//----- nvinfo : EIATTR_REG_RECONFIG
	.align		4
.L_31:
        /*007c*/ 	.byte	0x01, 0x54
	.zero		2


	//----- nvinfo : EIATTR_SYSCALL_OFFSETS
	.align		4
        /*0080*/ 	.byte	0x04, 0x46
        /*0082*/ 	.short	(.L_33 - .L_32)


	//   ....[0]....
.L_32:
        /*0084*/ 	.word	0x00001380


	//----- nvinfo : EIATTR_MBARRIER_INSTR_OFFSETS
	.align		4
.L_33:
        /*0088*/ 	.byte	0x04, 0x39
        /*008a*/ 	.short	(.L_35 - .L_34)


	//   ....[0]....
.L_34:
        /*008c*/ 	.word	0x00000230
        /*0090*/ 	.word	0x000000ff
        /*0094*/ 	.word	0x00000000
        /*0098*/ 	.short	0x0100
        /*009a*/ 	.byte	0x08
	.zero		1


	//   ....[1]....
        /*009c*/ 	.word	0x00000240
        /*00a0*/ 	.word	0x000000ff
        /*00a4*/ 	.word	0x00000020
        /*00a8*/ 	.short	0x0100
        /*00aa*/ 	.byte	0x08
	.zero		1


	//   ....[2]....
        /*00ac*/ 	.word	0x00000250
        /*00b0*/ 	.word	0x000000ff
        /*00b4*/ 	.word	0x00000008
        /*00b8*/ 	.short	0x0100
        /*00ba*/ 	.byte	0x08
	.zero		1


	//   ....[3]....
        /*00bc*/ 	.word	0x00000260
        /*00c0*/ 	.word	0x000000ff
        /*00c4*/ 	.word	0x00000028
        /*00c8*/ 	.short	0x0100
        /*00ca*/ 	.byte	0x08
	.zero		1


	//   ....[4]....
        /*00cc*/ 	.word	0x00000270
        /*00d0*/ 	.word	0x000000ff
        /*00d4*/ 	.word	0x00000010
        /*00d8*/ 	.short	0x0100
        /*00da*/ 	.byte	0x08
	.zero		1


	//   ....[5]....
        /*00dc*/ 	.word	0x00000280
        /*00e0*/ 	.word	0x000000ff
        /*00e4*/ 	.word	0x00000030
        /*00e8*/ 	.short	0x0100
        /*00ea*/ 	.byte	0x08
	.zero		1


	//   ....[6]....
        /*00ec*/ 	.word	0x00000290
        /*00f0*/ 	.word	0x000000ff
        /*00f4*/ 	.word	0x00000018
        /*00f8*/ 	.short	0x0100
        /*00fa*/ 	.byte	0x08
	.zero		1


	//   ....[7]....
        /*00fc*/ 	.word	0x000002a0
        /*0100*/ 	.word	0x000000ff
        /*0104*/ 	.word	0x00000038
        /*0108*/ 	.short	0x0100
        /*010a*/ 	.byte	0x08
	.zero		1


	//   ....[8]....
        /*010c*/ 	.word	0x000006c0
        /*0110*/ 	.word	0x000000ff
        /*0114*/ 	.word	0x00000050
        /*0118*/ 	.short	0x0100
        /*011a*/ 	.byte	0x06
	.zero		1


	//   ....[9]....
        /*011c*/ 	.word	0x00000730
        /*0120*/ 	.word	0x000000ff
        /*0124*/ 	.word	0x00000058
        /*0128*/ 	.short	0x0100
        /*012a*/ 	.byte	0x06
	.zero		1


	//   ....[10]....
        /*012c*/ 	.word	0x00001450
        /*0130*/ 	.word	0x00000003
        /*0134*/ 	.word	0x00000000
        /*0138*/ 	.short	0x010a
        /*013a*/ 	.byte	0x3f
	.zero		1


	//   ....[11]....
        /*013c*/ 	.word	0x00001490
        /*0140*/ 	.word	0x00000003
        /*0144*/ 	.word	0x00000000
        /*0148*/ 	.short	0x010a
        /*014a*/ 	.byte	0x3f
	.zero		1


	//   ....[12]....
        /*014c*/ 	.word	0x00001860
        /*0150*/ 	.word	0x00000005
        /*0154*/ 	.word	0x00000000
        /*0158*/ 	.short	0x010a
        /*015a*/ 	.byte	0x3f
	.zero		1


	//   ....[13]....
        /*015c*/ 	.word	0x000018a0
        /*0160*/ 	.word	0x00000005
        /*0164*/ 	.word	0x00000000
        /*0168*/ 	.short	0x010a
        /*016a*/ 	.byte	0x3f
	.zero		1


	//   ....[14]....
        /*016c*/ 	.word	0x00001b00
        /*0170*/ 	.word	0x00000004
        /*0174*/ 	.word	0x00000000
        /*0178*/ 	.short	0x0101
        /*017a*/ 	.byte	0x3f
	.zero		1


	//   ....[15]....
        /*017c*/ 	.word	0x00001ce0
        /*0180*/ 	.word	0x00000000
        /*0184*/ 	.word	0x00000000
        /*0188*/ 	.short	0x0101
        /*018a*/ 	.byte	0x3f
	.zero		1


	//   ....[16]....
        /*018c*/ 	.word	0x00009200
        /*0190*/ 	.word	0x00000014
        /*0194*/ 	.word	0x00000020
        /*0198*/ 	.short	0x010a
        /*019a*/ 	.byte	0x3f
	.zero		1


	//   ....[17]....
        /*019c*/ 	.word	0x000095c0
        /*01a0*/ 	.word	0x00000005
        /*01a4*/ 	.word	0x00000058
        /*01a8*/ 	.short	0x0101
        /*01aa*/ 	.byte	0x3f
	.zero		1


	//   ....[18]....
        /*01ac*/ 	.word	0x00009ce0
        /*01b0*/ 	.word	0x00000007
        /*01b4*/ 	.word	0x00000000
        /*01b8*/ 	.short	0x010a
        /*01ba*/ 	.byte	0x3f
	.zero		1


	//   ....[19]....
        /*01bc*/ 	.word	0x00009d60
        /*01c0*/ 	.word	0x00000008
        /*01c4*/ 	.word	0x00000000
        /*01c8*/ 	.short	0x010a
        /*01ca*/ 	.byte	0x3f
	.zero		1


	//   ....[20]....
        /*01cc*/ 	.word	0x00009df0
        /*01d0*/ 	.word	0x0000000b
        /*01d4*/ 	.word	0x00000000
        /*01d8*/ 	.short	0x010a
        /*01da*/ 	.byte	0x3f
	.zero		1


	//   ....[21]....
        /*01dc*/ 	.word	0x00009e80
        /*01e0*/ 	.word	0x00000003
        /*01e4*/ 	.word	0x00000000
        /*01e8*/ 	.short	0x010a
        /*01ea*/ 	.byte	0x3f
	.zero		1


	//   ....[22]....
        /*01ec*/ 	.word	0x00009ee0
        /*01f0*/ 	.word	0x00000003
        /*01f4*/ 	.word	0x00000000
        /*01f8*/ 	.short	0x010a
        /*01fa*/ 	.byte	0x3f
	.zero		1


	//   ....[23]....
        /*01fc*/ 	.word	0x00009f30
        /*0200*/ 	.word	0x00000005
        /*0204*/ 	.word	0x00000000
        /*0208*/ 	.short	0x010a
        /*020a*/ 	.byte	0x3f
	.zero		1


	//   ....[24]....
        /*020c*/ 	.word	0x0000a000
        /*0210*/ 	.word	0x00000014
        /*0214*/ 	.word	0x00000020
        /*0218*/ 	.short	0x010a
        /*021a*/ 	.byte	0x3f
	.zero		1


	//   ....[25]....
        /*021c*/ 	.word	0x0000a0d0
        /*0220*/ 	.word	0x00000007
        /*0224*/ 	.word	0x00000000
        /*0228*/ 	.short	0x010a
        /*022a*/ 	.byte	0x3f
	.zero		1


	//   ....[26]....
        /*022c*/ 	.word	0x0000a120
        /*0230*/ 	.word	0x00000008
        /*0234*/ 	.word	0x00000000
        /*0238*/ 	.short	0x010a
        /*023a*/ 	.byte	0x3f
	.zero		1


	//   ....[27]....
        /*023c*/ 	.word	0x0000a170
        /*0240*/ 	.word	0x0000000b
        /*0244*/ 	.word	0x00000000
        /*0248*/ 	.short	0x010a
        /*024a*/ 	.byte	0x3f
	.zero		1


	//----- nvinfo : EIATTR_NUM_MBARRIERS
	.align		4
.L_35:
        /*024c*/ 	.byte	0x03, 0x38
        /*024e*/ 	.short	0x000a


	//----- nvinfo : EIATTR_EXIT_INSTR_OFFSETS
	.align		4
        /*0250*/ 	.byte	0x04, 0x1c
        /*0252*/ 	.short	(.L_37 - .L_36)


	//   ....[0]....
.L_36:
        /*0254*/ 	.word	0x000008e0


	//   ....[1]....
        /*0258*/ 	.word	0x00001100


	//   ....[2]....
        /*025c*/ 	.word	0x00008910


	//   ....[3]....
        /*0260*/ 	.word	0x00008e70


	//   ....[4]....
        /*0264*/ 	.word	0x00009ed0


	//----- nvinfo : EIATTR_MAX_THREADS
	.align		4
.L_37:
        /*0268*/ 	.byte	0x04, 0x05
        /*026a*/ 	.short	(.L_39 - .L_38)
.L_38:
        /*026c*/ 	.word	0x00000180
        /*0270*/ 	.word	0x00000001
        /*0274*/ 	.word	0x00000001


	//----- nvinfo : EIATTR_CRS_STACK_SIZE
	.align		4
.L_39:
        /*0278*/ 	.byte	0x04, 0x1e
        /*027a*/ 	.short	(.L_41 - .L_40)
.L_40:
        /*027c*/ 	.word	0x00000000


	//----- nvinfo : EIATTR_CBANK_PARAM_SIZE
	.align		4
.L_41:
        /*0280*/ 	.byte	0x03, 0x19
        /*0282*/ 	.short	0x0470


	//----- nvinfo : EIATTR_PARAM_CBANK
	.align		4
        /*0284*/ 	.byte	0x04, 0x0a
        /*0286*/ 	.short	(.L_43 - .L_42)
	.align		4
.L_42:
        /*0288*/ 	.word	index@(.nv.constant0._ZN7cutlass13device_kernelINS_4gemm6kernel13GemmUniversalIN4cute5tupleIJiiiiEEENS1_10collective13CollectiveMmaINS1_34MainloopSm90TmaGmmaWarpSpecializedILi4ENS5_IJNS4_1CILi1EEENSA_ILi8EEESB_EEENS1_35KernelTmaWarpSpecializedCooperativeEEENS5_IJNSA_ILi128EEENSA_ILi256EEESG_EEEaNS5_IJlSB_lEEEaSJ_NS4_8TiledMMAINS4_8MMA_AtomIJNS4_4SM904GMMA27MMA_64x256x32_S32S8S8_SS_TNEEEENS4_6LayoutINS5_IJNSA_ILi2EEESB_SB_EEENS5_IJSB_NSA_ILi0EEEST_EEEEENS5_IJNS4_10UnderscoreESW_SW_EEEEENS4_23SM90_TMA_LOAD_MULTICASTENS4_14ComposedLayoutINS4_7SwizzleILi3ELi4ELi3EEENS4_18smem_ptr_flag_bitsILi8EEENSQ_INS5_IJSC_SG_EEENS5_IJSG_SB_EEEEEEEvNS4_8identityENS4_13SM90_TMA_LOADES18_vS19_EENS_8epilogue10collective6detail29Sm90TmaWarpSpecializedAdapterINS1D_15DefaultEpilogueIaSJ_SJ_NS1C_6thread17LinearCombinationIaLi1EiiLNS1H_9ScaleType4KindE0ELNS_15FloatRoundStyleE2EaEENS1_15EpilogueDefaultEEEEEvvEEEEvNT_6ParamsE)
        /*028c*/ 	.short	0x0210
        /*028e*/ 	.short	0x0470


	//----- nvinfo : EIATTR_SW_WAR
	.align		4
.L_43:
        /*0290*/ 	.byte	0x04, 0x36
        /*0292*/ 	.short	(.L_45 - .L_44)
.L_44:
        /*0294*/ 	.word	0x00000008
.L_45:


//--------------------- .nv.callgraph             --------------------------
	.section	.nv.callgraph,"",@"SHT_CUDA_CALLGRAPH"
	.align	4
	.sectionentsize	8
	.align		4
        /*0000*/ 	.word	0x00000000
	.align		4
        /*0004*/ 	.word	0xffffffff
	.align		4
        /*0008*/ 	.word	index@(_ZN7cutlass13device_kernelINS_4gemm6kernel13GemmUniversalIN4cute5tupleIJiiiiEEENS1_10collective13CollectiveMmaINS1_34MainloopSm90TmaGmmaWarpSpecializedILi4ENS5_IJNS4_1CILi1EEENSA_ILi8EEESB_EEENS1_35KernelTmaWarpSpecializedCooperativeEEENS5_IJNSA_ILi128EEENSA_ILi256EEESG_EEEaNS5_IJlSB_lEEEaSJ_NS4_8TiledMMAINS4_8MMA_AtomIJNS4_4SM904GMMA27MMA_64x256x32_S32S8S8_SS_TNEEEENS4_6LayoutINS5_IJNSA_ILi2EEESB_SB_EEENS5_IJSB_NSA_ILi0EEEST_EEEEENS5_IJNS4_10UnderscoreESW_SW_EEEEENS4_23SM90_TMA_LOAD_MULTICASTENS4_14ComposedLayoutINS4_7SwizzleILi3ELi4ELi3EEENS4_18smem_ptr_flag_bitsILi8EEENSQ_INS5_IJSC_SG_EEENS5_IJSG_SB_EEEEEEEvNS4_8identityENS4_13SM90_TMA_LOADES18_vS19_EENS_8epilogue10collective6detail29Sm90TmaWarpSpecializedAdapterINS1D_15DefaultEpilogueIaSJ_SJ_NS1C_6thread17LinearCombinationIaLi1EiiLNS1H_9ScaleType4KindE0ELNS_15FloatRoundStyleE2EaEENS1_15EpilogueDefaultEEEEEvvEEEEvNT_6ParamsE)
	.align		4
        /*000c*/ 	.word	index@(__assertfail)
	.align		4
        /*0010*/ 	.word	0x00000000
	.align		4
        /*0014*/ 	.word	0xfffffffe
	.align		4
        /*0018*/ 	.word	0x00000000
	.align		4
        /*001c*/ 	.word	0xfffffffd
	.align		4
        /*0020*/ 	.word	0x00000000
	.align		4
        /*0024*/ 	.word	0xfffffffc


//--------------------- .nv.constant4             --------------------------
	.section	.nv.constant4,"a",@progbits
	.align	8
	.align		8
.nv.constant4:
        /*0000*/ 	.dword	__assertfail
	.align		8
        /*0008*/ 	.dword	__unnamed_1
	.align		8
        /*0010*/ 	.dword	_ZN40_INTERNAL_f09a91bd_4_k_cu_7b3f9c96_186094cuda3std3__45__cpo5beginE
	.align		8
        /*0018*/ 	.dword	_ZN40_INTERNAL_f09a91bd_4_k_cu_7b3f9c96_186094cuda3std3__45__cpo3endE
	.align		8
        /*0020*/ 	.dword	_ZN40_INTERNAL_f09a91bd_4_k_cu_7b3f9c96_186094cuda3std3__45__cpo6cbeginE
	.align		8
        /*0028*/ 	.dword	_ZN40_INTERNAL_f09a91bd_4_k_cu_7b3f9c96_186094cuda3std3__45__cpo4cendE
	.align		8
        /*0030*/ 	.dword	_ZN40_INTERNAL_f09a91bd_4_k_cu_7b3f9c96_186094cuda3std3__442_GLOBAL__N__f09a91bd_4_k_cu_7b3f9c96_186096ignoreE
	.align		8
        /*0038*/ 	.dword	_ZN40_INTERNAL_f09a91bd_4_k_cu_7b3f9c96_186094cuda3std3__419piecewise_constructE
	.align		8
        /*0040*/ 	.dword	_ZN40_INTERNAL_f09a91bd_4_k_cu_7b3f9c96_186094cuda3std3__48in_placeE
	.align		8
        /*0048*/ 	.dword	_ZN40_INTERNAL_f09a91bd_4_k_cu_7b3f9c96_186094cuda3std6ranges3__45__cpo4swapE
	.align		8
        /*0050*/ 	.dword	_ZN40_INTERNAL_f09a91bd_4_k_cu_7b3f9c96_186094cuda3std6ranges3__45__cpo9iter_moveE
	.align		8
        /*0058*/ 	.dword	_ZN40_INTERNAL_f09a91bd_4_k_cu_7b3f9c96_186094cute7productE
	.align		8
        /*0060*/ 	.dword	_ZN40_INTERNAL_f09a91bd_4_k_cu_7b3f9c96_186094cute1_E
	.align		8
        /*0068*/ 	.dword	$str$22
	.align		8
        /*0070*/ 	.dword	$str$23


//--------------------- .text._ZN7cutlass13device_kernelINS_4gemm6kernel13GemmUniversalIN4cute5tupleIJiiiiEEENS1_10collective13CollectiveMmaINS1_34MainloopSm90TmaGmmaWarpSpecializedILi4ENS5_IJNS4_1CILi1EEENSA_ILi8EEESB_EEENS1_35KernelTmaWarpSpecializedCooperativeEEENS5_IJNSA_ILi128EEENSA_ILi256EEESG_EEEaNS5_IJlSB_lEEEaSJ_NS4_8TiledMMAINS4_8MMA_AtomIJNS4_4SM904GMMA27MMA_64x256x32_S32S8S8_SS_TNEEEENS4_6LayoutINS5_IJNSA_ILi2EEESB_SB_EEENS5_IJSB_NSA_ILi0EEEST_EEEEENS5_IJNS4_10UnderscoreESW_SW_EEEEENS4_23SM90_TMA_LOAD_MULTICASTENS4_14ComposedLayoutINS4_7SwizzleILi3ELi4ELi3EEENS4_18smem_ptr_flag_bitsILi8EEENSQ_INS5_IJSC_SG_EEENS5_IJSG_SB_EEEEEEEvNS4_8identityENS4_13SM90_TMA_LOADES18_vS19_EENS_8epilogue10collective6detail29Sm90TmaWarpSpecializedAdapterINS1D_15DefaultEpilogueIaSJ_SJ_NS1C_6thread17LinearCombinationIaLi1EiiLNS1H_9ScaleType4KindE0ELNS_15FloatRoundStyleE2EaEENS1_15EpilogueDefaultEEEEEvvEEEEvNT_6ParamsE --------------------------
	.section	.text._ZN7cutlass13device_kernelINS_4gemm6kernel13GemmUniversalIN4cute5tupleIJiiiiEEENS1_10collective13CollectiveMmaINS1_34MainloopSm90TmaGmmaWarpSpecializedILi4ENS5_IJNS4_1CILi1EEENSA_ILi8EEESB_EEENS1_35KernelTmaWarpSpecializedCooperativeEEENS5_IJNSA_ILi128EEENSA_ILi256EEESG_EEEaNS5_IJlSB_lEEEaSJ_NS4_8TiledMMAINS4_8MMA_AtomIJNS4_4SM904GMMA27MMA_64x256x32_S32S8S8_SS_TNEEEENS4_6LayoutINS5_IJNSA_ILi2EEESB_SB_EEENS5_IJSB_NSA_ILi0EEEST_EEEEENS5_IJNS4_10UnderscoreESW_SW_EEEEENS4_23SM90_TMA_LOAD_MULTICASTENS4_14ComposedLayoutINS4_7SwizzleILi3ELi4ELi3EEENS4_18smem_ptr_flag_bitsILi8EEENSQ_INS5_IJSC_SG_EEENS5_IJSG_SB_EEEEEEEvNS4_8identityENS4_13SM90_TMA_LOADES18_vS19_EENS_8epilogue10collective6detail29Sm90TmaWarpSpecializedAdapterINS1D_15DefaultEpilogueIaSJ_SJ_NS1C_6thread17LinearCombinationIaLi1EiiLNS1H_9ScaleType4KindE0ELNS_15FloatRoundStyleE2EaEENS1_15EpilogueDefaultEEEEEvvEEEEvNT_6ParamsE,"ax",@progbits
	.align	128
.text._ZN7cutlass13device_kernelINS_4gemm6kernel13GemmUniversalIN4cute5tupleIJiiiiEEENS1_10collective13CollectiveMmaINS1_34MainloopSm90TmaGmmaWarpSpecializedILi4ENS5_IJNS4_1CILi1EEENSA_ILi8EEESB_EEENS1_35KernelTmaWarpSpecializedCooperativeEEENS5_IJNSA_ILi128EEENSA_ILi256EEESG_EEEaNS5_IJlSB_lEEEaSJ_NS4_8TiledMMAINS4_8MMA_AtomIJNS4_4SM904GMMA27MMA_64x256x32_S32S8S8_SS_TNEEEENS4_6LayoutINS5_IJNSA_ILi2EEESB_SB_EEENS5_IJSB_NSA_ILi0EEEST_EEEEENS5_IJNS4_10UnderscoreESW_SW_EEEEENS4_23SM90_TMA_LOAD_MULTICASTENS4_14ComposedLayoutINS4_7SwizzleILi3ELi4ELi3EEENS4_18smem_ptr_flag_bitsILi8EEENSQ_INS5_IJSC_SG_EEENS5_IJSG_SB_EEEEEEEvNS4_8identityENS4_13SM90_TMA_LOADES18_vS19_EENS_8epilogue10collective6detail29Sm90TmaWarpSpecializedAdapterINS1D_15DefaultEpilogueIaSJ_SJ_NS1C_6thread17LinearCombinationIaLi1EiiLNS1H_9ScaleType4KindE0ELNS_15FloatRoundStyleE2EaEENS1_15EpilogueDefaultEEEEEvvEEEEvNT_6ParamsE:
        .type           _ZN7cutlass13device_kernelINS_4gemm6kernel13GemmUniversalIN4cute5tupleIJiiiiEEENS1_10collective13CollectiveMmaINS1_34MainloopSm90TmaGmmaWarpSpecializedILi4ENS5_IJNS4_1CILi1EEENSA_ILi8EEESB_EEENS1_35KernelTmaWarpSpecializedCooperativeEEENS5_IJNSA_ILi128EEENSA_ILi256EEESG_EEEaNS5_IJlSB_lEEEaSJ_NS4_8TiledMMAINS4_8MMA_AtomIJNS4_4SM904GMMA27MMA_64x256x32_S32S8S8_SS_TNEEEENS4_6LayoutINS5_IJNSA_ILi2EEESB_SB_EEENS5_IJSB_NSA_ILi0EEEST_EEEEENS5_IJNS4_10UnderscoreESW_SW_EEEEENS4_23SM90_TMA_LOAD_MULTICASTENS4_14ComposedLayoutINS4_7SwizzleILi3ELi4ELi3EEENS4_18smem_ptr_flag_bitsILi8EEENSQ_INS5_IJSC_SG_EEENS5_IJSG_SB_EEEEEEEvNS4_8identityENS4_13SM90_TMA_LOADES18_vS19_EENS_8epilogue10collective6detail29Sm90TmaWarpSpecializedAdapterINS1D_15DefaultEpilogueIaSJ_SJ_NS1C_6thread17LinearCombinationIaLi1EiiLNS1H_9ScaleType4KindE0ELNS_15FloatRoundStyleE2EaEENS1_15EpilogueDefaultEEEEEvvEEEEvNT_6ParamsE,@function
        .size           _ZN7cutlass13device_kernelINS_4gemm6kernel13GemmUniversalIN4cute5tupleIJiiiiEEENS1_10collective13CollectiveMmaINS1_34MainloopSm90TmaGmmaWarpSpecializedILi4ENS5_IJNS4_1CILi1EEENSA_ILi8EEESB_EEENS1_35KernelTmaWarpSpecializedCooperativeEEENS5_IJNSA_ILi128EEENSA_ILi256EEESG_EEEaNS5_IJlSB_lEEEaSJ_NS4_8TiledMMAINS4_8MMA_AtomIJNS4_4SM904GMMA27MMA_64x256x32_S32S8S8_SS_TNEEEENS4_6LayoutINS5_IJNSA_ILi2EEESB_SB_EEENS5_IJSB_NSA_ILi0EEEST_EEEEENS5_IJNS4_10UnderscoreESW_SW_EEEEENS4_23SM90_TMA_LOAD_MULTICASTENS4_14ComposedLayoutINS4_7SwizzleILi3ELi4ELi3EEENS4_18smem_ptr_flag_bitsILi8EEENSQ_INS5_IJSC_SG_EEENS5_IJSG_SB_EEEEEEEvNS4_8identityENS4_13SM90_TMA_LOADES18_vS19_EENS_8epilogue10collective6detail29Sm90TmaWarpSpecializedAdapterINS1D_15DefaultEpilogueIaSJ_SJ_NS1C_6thread17LinearCombinationIaLi1EiiLNS1H_9ScaleType4KindE0ELNS_15FloatRoundStyleE2EaEENS1_15EpilogueDefaultEEEEEvvEEEEvNT_6ParamsE,(.L_x_329 - _ZN7cutlass13device_kernelINS_4gemm6kernel13GemmUniversalIN4cute5tupleIJiiiiEEENS1_10collective13CollectiveMmaINS1_34MainloopSm90TmaGmmaWarpSpecializedILi4ENS5_IJNS4_1CILi1EEENSA_ILi8EEESB_EEENS1_35KernelTmaWarpSpecializedCooperativeEEENS5_IJNSA_ILi128EEENSA_ILi256EEESG_EEEaNS5_IJlSB_lEEEaSJ_NS4_8TiledMMAINS4_8MMA_AtomIJNS4_4SM904GMMA27MMA_64x256x32_S32S8S8_SS_TNEEEENS4_6LayoutINS5_IJNSA_ILi2EEESB_SB_EEENS5_IJSB_NSA_ILi0EEEST_EEEEENS5_IJNS4_10UnderscoreESW_SW_EEEEENS4_23SM90_TMA_LOAD_MULTICASTENS4_14ComposedLayoutINS4_7SwizzleILi3ELi4ELi3EEENS4_18smem_ptr_flag_bitsILi8EEENSQ_INS5_IJSC_SG_EEENS5_IJSG_SB_EEEEEEEvNS4_8identityENS4_13SM90_TMA_LOADES18_vS19_EENS_8epilogue10collective6detail29Sm90TmaWarpSpecializedAdapterINS1D_15DefaultEpilogueIaSJ_SJ_NS1C_6thread17LinearCombinationIaLi1EiiLNS1H_9ScaleType4KindE0ELNS_15FloatRoundStyleE2EaEENS1_15EpilogueDefaultEEEEEvvEEEEvNT_6ParamsE)
        .other          _ZN7cutlass13device_kernelINS_4gemm6kernel13GemmUniversalIN4cute5tupleIJiiiiEEENS1_10collective13CollectiveMmaINS1_34MainloopSm90TmaGmmaWarpSpecializedILi4ENS5_IJNS4_1CILi1EEENSA_ILi8EEESB_EEENS1_35KernelTmaWarpSpecializedCooperativeEEENS5_IJNSA_ILi128EEENSA_ILi256EEESG_EEEaNS5_IJlSB_lEEEaSJ_NS4_8TiledMMAINS4_8MMA_AtomIJNS4_4SM904GMMA27MMA_64x256x32_S32S8S8_SS_TNEEEENS4_6LayoutINS5_IJNSA_ILi2EEESB_SB_EEENS5_IJSB_NSA_ILi0EEEST_EEEEENS5_IJNS4_10UnderscoreESW_SW_EEEEENS4_23SM90_TMA_LOAD_MULTICASTENS4_14ComposedLayoutINS4_7SwizzleILi3ELi4ELi3EEENS4_18smem_ptr_flag_bitsILi8EEENSQ_INS5_IJSC_SG_EEENS5_IJSG_SB_EEEEEEEvNS4_8identityENS4_13SM90_TMA_LOADES18_vS19_EENS_8epilogue10collective6detail29Sm90TmaWarpSpecializedAdapterINS1D_15DefaultEpilogueIaSJ_SJ_NS1C_6thread17LinearCombinationIaLi1EiiLNS1H_9ScaleType4KindE0ELNS_15FloatRoundStyleE2EaEENS1_15EpilogueDefaultEEEEEvvEEEEvNT_6ParamsE,@"STO_CUDA_ENTRY STV_DEFAULT"
_ZN7cutlass13device_kernelINS_4gemm6kernel13GemmUniversalIN4cute5tupleIJiiiiEEENS1_10collective13CollectiveMmaINS1_34MainloopSm90TmaGmmaWarpSpecializedILi4ENS5_IJNS4_1CILi1EEENSA_ILi8EEESB_EEENS1_35KernelTmaWarpSpecializedCooperativeEEENS5_IJNSA_ILi128EEENSA_ILi256EEESG_EEEaNS5_IJlSB_lEEEaSJ_NS4_8TiledMMAINS4_8MMA_AtomIJNS4_4SM904GMMA27MMA_64x256x32_S32S8S8_SS_TNEEEENS4_6LayoutINS5_IJNSA_ILi2EEESB_SB_EEENS5_IJSB_NSA_ILi0EEEST_EEEEENS5_IJNS4_10UnderscoreESW_SW_EEEEENS4_23SM90_TMA_LOAD_MULTICASTENS4_14ComposedLayoutINS4_7SwizzleILi3ELi4ELi3EEENS4_18smem_ptr_flag_bitsILi8EEENSQ_INS5_IJSC_SG_EEENS5_IJSG_SB_EEEEEEEvNS4_8identityENS4_13SM90_TMA_LOADES18_vS19_EENS_8epilogue10collective6detail29Sm90TmaWarpSpecializedAdapterINS1D_15DefaultEpilogueIaSJ_SJ_NS1C_6thread17LinearCombinationIaLi1EiiLNS1H_9ScaleType4KindE0ELNS_15FloatRoundStyleE2EaEENS1_15EpilogueDefaultEEEEEvvEEEEvNT_6ParamsE:
[----:B------:R-:W0:Y:S01]  /*0000*/  LDC R1, c[0x0][0x28] ;  /* 0x00000a00ff017b82 */ /* 0x000e220000000800 */
[----:B------:R-:W1:Y:S01]  /*0010*/  S2R R18, SR_TID.X ;  /* 0x0000000000127919 */ /* 0x000e620000002100 */
[----:B------:R-:W-:Y:S01]  /*0020*/  ELECT P0, URZ, PT ;  /* 0x00000000003f782f */ /* 0x000fe20003800000 */
[----:B------:R-:W-:Y:S01]  /*0030*/  BSSY B0, `(.L_x_0) ;  /* 0x000000f000007945 */ /* 0x000fe20003800000 */
[--C-:B-1----:R-:W-:Y:S02]  /*0040*/  SHF.R.U32.HI R0, RZ, 0x5, R18.reuse ;  /* 0x00000005ff007819 */ /* 0x102fe40000011612 */
[----:B------:R-:W-:-:S03]  /*0050*/  SHF.R.U32.HI R3, RZ, 0x7, R18 ;  /* 0x00000007ff037819 */ /* 0x000fc60000011612 */
[----:B------:R-:W1:Y:S04]  /*0060*/  SHFL.IDX PT, R2, R0, RZ, 0x1f ;  /* 0x00001fff00027589 */ /* 0x000e6800000e0000 */
[----:B------:R2:W3:Y:S01]  /*0070*/  SHFL.IDX PT, R5, R3, RZ, 0x1f ;  /* 0x00001fff03057589 */ /* 0x0004e200000e0000 */
[----:B-1----:R-:W-:-:S13]  /*0080*/  ISETP.NE.OR P0, PT, R2, RZ, !P0 ;  /* 0x000000ff0200720c */ /* 0x002fda0004705670 */
[----:B0-23--:R-:W-:Y:S05]  /*0090*/  @P0 BRA `(.L_x_1) ;  /* 0x0000000000200947 */ /* 0x00dfea0003800000 */
[----:B------:R-:W-:Y:S02]  /*00a0*/  ULDC.64 UR4, c[0x0][0x198] ;  /* 0x0000660000047ab9 */ /* 0x000fe40000000a00 */
[----:B------:R-:W-:Y:S02]  /*00b0*/  UIADD3 UR6, UP0, UR4, 0xf0, URZ ;  /* 0x000000f004067890 */ /* 0x000fe4000ff1e03f */
[----:B------:R-:W-:Y:S02]  /*00c0*/  UIADD3 UR4, UP1, UR4, 0x1f0, URZ ;  /* 0x000001f004047890 */ /* 0x000fe4000ff3e03f */
[----:B------:R-:W-:Y:S02]  /*00d0*/  UIADD3.X UR7, URZ, UR5, URZ, UP0, !UPT ;  /* 0x000000053f077290 */ /* 0x000fe400087fe43f */
[----:B------:R-:W-:-:S07]  /*00e0*/  UIADD3.X UR5, URZ, UR5, URZ, UP1, !UPT ;  /* 0x000000053f057290 */ /* 0x000fce0008ffe43f */
[----:B------:R0:W-:Y:S02]  /*00f0*/  UTMACCTL.PF [UR6] ;  /* 0x00000000060079b9 */ /* 0x0001e40008040000 */
[----:B------:R0:W-:Y:S02]  /*0100*/  UTMACCTL.PF [UR4] ;  /* 0x00000000040079b9 */ /* 0x0001e40008040000 */
[----:B0-----:R-:W-:Y:S01]  /*0110*/  NOP ;  /* 0x0000000000007918 */ /* 0x001fe20000000000 */
.L_x_1:
[----:B------:R-:W-:Y:S05]  /*0120*/  BSYNC B0 ;  /* 0x0000000000007941 */ /* 0x000fea0003800000 */
.L_x_0:
[----:B------:R-:W0:Y:S02]  /*0130*/  SHFL.IDX PT, R3, R0, RZ, 0x1f ;  /* 0x00001fff00037589 */ /* 0x000e2400000e0000 */
[----:B0-----:R-:W-:-:S13]  /*0140*/  ISETP.NE.AND P0, PT, R3, RZ, PT ;  /* 0x000000ff0300720c */ /* 0x001fda0003f05270 */
[----:B------:R-:W-:Y:S05]  /*0150*/  @P0 BRA `(.L_x_2) ;  /* 0x0000000000580947 */ /* 0x000fea0003800000 */
[----:B------:R-:W0:Y:S01]  /*0160*/  S2UR UR8, SR_CgaCtaId ;  /* 0x00000000000879c3 */ /* 0x000e220000008800 */
[----:B------:R-:W-:Y:S01]  /*0170*/  UMOV UR4, 0x400 ;  /* 0x0000040000047882 */ /* 0x000fe20000000000 */
[----:B------:R-:W-:Y:S01]  /*0180*/  UMOV UR5, 0x1 ;  /* 0x0000000100057882 */ /* 0x000fe20000000000 */
[----:B------:R-:W-:Y:S01]  /*0190*/  UMOV UR6, 0x10 ;  /* 0x0000001000067882 */ /* 0x000fe20000000000 */
[----:B------:R-:W-:Y:S01]  /*01a0*/  ELECT P0, URZ, PT ;  /* 0x00000000003f782f */ /* 0x000fe20003800000 */
[----:B------:R-:W-:-:S04]  /*01b0*/  UIADD3 UR6, -UR6, 0x100000, URZ ;  /* 0x0010000006067890 */ /* 0x000fc8000fffe13f */
[----:B------:R-:W-:Y:S02]  /*01c0*/  USHF.L.U32 UR7, UR6, 0xb, URZ ;  /* 0x0000000b06077899 */ /* 0x000fe4000800063f */
[----:B------:R-:W-:Y:S02]  /*01d0*/  USHF.L.U32 UR6, UR6, 0x1, URZ ;  /* 0x0000000106067899 */ /* 0x000fe4000800063f */
[----:B0-----:R-:W-:Y:S02]  /*01e0*/  ULEA UR8, UR8, UR4, 0x18 ;  /* 0x0000000408087291 */ /* 0x001fe4000f8ec03f */
[----:B------:R-:W-:-:S04]  /*01f0*/  UIADD3 UR4, -UR5, 0x100000, URZ ;  /* 0x0010000005047890 */ /* 0x000fc8000fffe13f */
[----:B------:R-:W-:Y:S02]  /*0200*/  USHF.L.U32 UR5, UR4, 0xb, URZ ;  /* 0x0000000b04057899 */ /* 0x000fe4000800063f */
[----:B------:R-:W-:Y:S01]  /*0210*/  USHF.L.U32 UR4, UR4, 0x1, URZ ;  /* 0x0000000104047899 */ /* 0x000fe2000800063f */
[----:B------:R-:W0:Y:S11]  /*0220*/  FENCE.VIEW.ASYNC.S ;  /* 0x00000000000073c6 */ /* 0x000e360000000000 */
[----:B0-----:R0:W1:Y:S01]  /*0230*/  SYNCS.EXCH.64 URZ, [UR8], UR4 ;  /* 0x00000004083f75b2 */ /* 0x0010620008000100 */
[----:B------:R0:W2:Y:S01]  /*0240*/  SYNCS.EXCH.64 URZ, [UR8+0x20], UR6 ;  /* 0x00002006083f75b2 */ /* 0x0000a20008000100 */
[----:B------:R0:W3:Y:S01]  /*0250*/  SYNCS.EXCH.64 URZ, [UR8+0x8], UR4 ;  /* 0x00000804083f75b2 */ /* 0x0000e20008000100 */
[----:B------:R0:W4:Y:S01]  /*0260*/  SYNCS.EXCH.64 URZ, [UR8+0x28], UR6 ;  /* 0x00002806083f75b2 */ /* 0x0001220008000100 */
[----:B------:R0:W0:Y:S01]  /*0270*/  SYNCS.EXCH.64 URZ, [UR8+0x10], UR4 ;  /* 0x00001004083f75b2 */ /* 0x0000220008000100 */
[----:B------:R0:W0:Y:S01]  /*0280*/  SYNCS.EXCH.64 URZ, [UR8+0x30], UR6 ;  /* 0x00003006083f75b2 */ /* 0x0000220008000100 */
[----:B------:R0:W0:Y:S01]  /*0290*/  SYNCS.EXCH.64 URZ, [UR8+0x18], UR4 ;  /* 0x00001804083f75b2 */ /* 0x0000220008000100 */
[----:B------:R0:W0:Y:S01]  /*02a0*/  SYNCS.EXCH.64 URZ, [UR8+0x38], UR6 ;  /* 0x00003806083f75b2 */ /* 0x0000220008000100 */
[----:B------:R-:W-:Y:S01]  /*02b0*/  NOP ;  /* 0x0000000000007918 */ /* 0x000fe20000000000 */
.L_x_2:
[----:B------:R-:W-:Y:S01]  /*02c0*/  SHF.R.S32.HI R7, RZ, 0x1f, R18 ;  /* 0x0000001fff077819 */ /* 0x000fe20000011412 */
[----:B------:R-:W5:Y:S01]  /*02d0*/  SHFL.IDX PT, R0, R0, RZ, 0x1f ;  /* 0x00001fff00007589 */ /* 0x000f6200000e0000 */
[----:B0-----:R-:W0:Y:S01]  /*02e0*/  S2UR UR8, SR_CTAID.X ;  /* 0x00000000000879c3 */ /* 0x001e220000002500 */
[----:B------:R-:W-:Y:S02]  /*02f0*/  ELECT P0, URZ, PT ;  /* 0x00000000003f782f */ /* 0x000fe40003800000 */
[----:B------:R-:W-:Y:S01]  /*0300*/  LEA.HI R7, R7, R18, RZ, 0x7 ;  /* 0x0000001207077211 */ /* 0x000fe200078f38ff */
[----:B------:R-:W1:Y:S01]  /*0310*/  S2R R4, SR_CTAID.Y ;  /* 0x0000000000047919 */ /* 0x000e620000002600 */
[----:B------:R-:W-:Y:S01]  /*0320*/  ULDC UR4, c[0x0][0x154] ;  /* 0x0000550000047ab9 */ /* 0x000fe20000000800 */
[----:B------:R-:W-:Y:S01]  /*0330*/  NOP ;  /* 0x0000000000007918 */ /* 0x000fe20000000000 */
[----:B------:R-:W-:Y:S01]  /*0340*/  LOP3.LUT R7, R7, 0xffffff80, RZ, 0xc0, !PT ;  /* 0xffffff8007077812 */ /* 0x000fe200078ec0ff */
[----:B------:R-:W-:Y:S01]  /*0350*/  NOP ;  /* 0x0000000000007918 */ /* 0x000fe20000000000 */
[----:B------:R-:W2:Y:S03]  /*0360*/  LDC R13, c[0x0][0x140] ;  /* 0x00005000ff0d7b82 */ /* 0x000ea60000000800 */
[----:B------:R-:W-:-:S05]  /*0370*/  IMAD.IADD R7, R18, 0x1, -R7 ;  /* 0x0000000112077824 */ /* 0x000fca00078e0a07 */
[----:B------:R-:W-:Y:S01]  /*0380*/  SHF.R.S32.HI R6, RZ, 0x1f, R7 ;  /* 0x0000001fff067819 */ /* 0x000fe20000011407 */
[----:B------:R-:W3:Y:S01]  /*0390*/  LDC R10, c[0x0][0x144] ;  /* 0x00005100ff0a7b82 */ /* 0x000ee20000000800 */
[----:B------:R-:W-:Y:S02]  /*03a0*/  LOP3.LUT P2, RZ, R7, 0x7, RZ, 0xc0, !PT ;  /* 0x0000000707ff7812 */ /* 0x000fe4000784c0ff */
[----:B------:R-:W-:Y:S02]  /*03b0*/  LEA.HI R6, R6, R7, RZ, 0x3 ;  /* 0x0000000706067211 */ /* 0x000fe400078f18ff */
[----:B-----5:R-:W-:Y:S02]  /*03c0*/  ISETP.NE.OR P0, PT, R0, RZ, !P0 ;  /* 0x000000ff0000720c */ /* 0x020fe40004705670 */
[--C-:B------:R-:W-:Y:S02]  /*03d0*/  SHF.R.S32.HI R0, RZ, 0x3, R6.reuse ;  /* 0x00000003ff007819 */ /* 0x100fe40000011406 */
[----:B------:R-:W-:-:S02]  /*03e0*/  SHF.R.S32.HI R9, RZ, 0x1f, R6 ;  /* 0x0000001fff097819 */ /* 0x000fc40000011406 */
[----:B------:R-:W-:Y:S02]  /*03f0*/  SHF.R.S32.HI R6, RZ, 0x1f, R3 ;  /* 0x0000001fff067819 */ /* 0x000fe40000011403 */
[----:B------:R-:W-:Y:S02]  /*0400*/  LEA.HI R9, R9, R0, RZ, 0x2 ;  /* 0x0000000009097211 */ /* 0x000fe400078f10ff */
[----:B------:R-:W-:Y:S02]  /*0410*/  LEA.HI R6, R6, R3, RZ, 0x2 ;  /* 0x0000000306067211 */ /* 0x000fe400078f10ff */
[----:B-1----:R-:W-:Y:S01]  /*0420*/  I2FP.F32.U32 R8, R4 ;  /* 0x0000000400087245 */ /* 0x002fe20000201000 */
[----:B------:R-:W-:Y:S01]  /*0430*/  VOTEU.ALL UP0, P0 ;  /* 0x00000000003f7886 */ /* 0x000fe20000000000 */
[----:B------:R-:W-:Y:S01]  /*0440*/  LOP3.LUT R6, R6, 0x3ffffffc, RZ, 0xc0, !PT ;  /* 0x3ffffffc06067812 */ /* 0x000fe200078ec0ff */
[----:B------:R-:W-:Y:S01]  /*0450*/  VOTEU.ALL UP1, P0 ;  /* 0x00000000003f7886 */ /* 0x000fe20000020000 */
[----:B------:R-:W-:Y:S01]  /*0460*/  LOP3.LUT R9, R9, 0xfffffffc, RZ, 0xc0, !PT ;  /* 0xfffffffc09097812 */ /* 0x000fe200078ec0ff */
[----:B------:R-:W-:Y:S01]  /*0470*/  FMUL R12, R8, UR4 ;  /* 0x00000004080c7c20 */ /* 0x000fe20008400000 */
[----:B------:R-:W1:Y:S01]  /*0480*/  @!UP0 S2UR UR7, SR_CgaCtaId ;  /* 0x00000000000789c3 */ /* 0x000e620000008800 */
[----:B------:R-:W-:Y:S01]  /*0490*/  IMAD.IADD R11, R3, 0x1, -R6 ;  /* 0x00000001030b7824 */ /* 0x000fe200078e0a06 */
[----:B0-----:R-:W-:Y:S01]  /*04a0*/  I2FP.F32.U32 R6, UR8 ;  /* 0x0000000800067c45 */ /* 0x001fe20008201000 */
[----:B------:R-:W-:Y:S01]  /*04b0*/  IMAD.IADD R0, R0, 0x1, -R9 ;  /* 0x0000000100007824 */ /* 0x000fe200078e0a09 */
[----:B------:R-:W-:Y:S01]  /*04c0*/  ULDC UR4, c[0x0][0x150] ;  /* 0x0000540000047ab9 */ /* 0x000fe20000000800 */
[----:B------:R-:W0:Y:S01]  /*04d0*/  F2I.U32.TRUNC.NTZ R12, R12 ;  /* 0x0000000c000c7305 */ /* 0x000e22000020f000 */
[----:B------:R-:W-:Y:S01]  /*04e0*/  SHF.R.S32.HI R3, RZ, 0x1f, R2 ;  /* 0x0000001fff037819 */ /* 0x000fe20000011402 */
[----:B------:R-:W-:Y:S01]  /*04f0*/  FMUL R8, R6, UR4 ;  /* 0x0000000406087c20 */ /* 0x000fe20008400000 */
[----:B------:R-:W5:Y:S01]  /*0500*/  LDC R9, c[0x0][0x148] ;  /* 0x00005200ff097b82 */ /* 0x000f620000000800 */
[----:B------:R-:W-:Y:S01]  /*0510*/  IMAD R11, R11, 0x4, R0 ;  /* 0x000000040b0b7824 */ /* 0x000fe200078e0200 */
[----:B------:R-:W-:Y:S01]  /*0520*/  LEA.HI R3, R3, R2, RZ, 0x2 ;  /* 0x0000000203037211 */ /* 0x000fe200078f10ff */
[----:B------:R-:W-:Y:S01]  /*0530*/  UMOV UR4, 0x20 ;  /* 0x0000002000047882 */ /* 0x000fe20000000000 */
[----:B------:R-:W-:Y:S01]  /*0540*/  @!UP0 UMOV UR6, 0x400 ;  /* 0x0000040000068882 */ /* 0x000fe20000000000 */
[----:B------:R-:W4:Y:S01]  /*0550*/  F2I.U32.TRUNC.NTZ R8, R8 ;  /* 0x0000000800087305 */ /* 0x000f22000020f000 */
[----:B------:R-:W-:Y:S01]  /*0560*/  LOP3.LUT R3, R3, 0xfffffffc, RZ, 0xc0, !PT ;  /* 0xfffffffc03037812 */ /* 0x000fe200078ec0ff */
[----:B------:R-:W-:Y:S01]  /*0570*/  IMAD.SHL.U32 R6, R11, 0x4, RZ ;  /* 0x000000040b067824 */ /* 0x000fe200078e00ff */
[----:B------:R-:W-:-:S04]  /*0580*/  @!UP0 UIADD3 UR4, -UR4, 0x100000, URZ ;  /* 0x0010000004048890 */ /* 0x000fc8000fffe13f */
[----:B------:R-:W-:Y:S02]  /*0590*/  @!UP0 USHF.L.U32 UR5, UR4, 0xb, URZ ;  /* 0x0000000b04058899 */ /* 0x000fe4000800063f */
[----:B------:R-:W-:Y:S01]  /*05a0*/  @!UP0 USHF.L.U32 UR4, UR4, 0x1, URZ ;  /* 0x0000000104048899 */ /* 0x000fe2000800063f */
[----:B--2---:R-:W-:Y:S01]  /*05b0*/  ISETP.EQ.U32.AND P3, PT, R13, 0x1, PT ;  /* 0x000000010d00780c */ /* 0x004fe20003f62070 */
[----:B------:R-:W-:Y:S01]  /*05c0*/  IMAD.IADD R0, R2, 0x1, -R3 ;  /* 0x0000000102007824 */ /* 0x000fe200078e0a03 */
[----:B------:R-:W-:Y:S01]  /*05d0*/  LOP3.LUT R23, R11, 0xc, R6, 0x78, !PT ;  /* 0x0000000c0b177812 */ /* 0x000fe200078e7806 */
[----:B0-----:R-:W-:Y:S01]  /*05e0*/  IMAD.MOV R14, RZ, RZ, -R12 ;  /* 0x000000ffff0e7224 */ /* 0x001fe200078e0a0c */
[----:B-1----:R-:W-:Y:S02]  /*05f0*/  @!UP0 ULEA UR6, UR7, UR6, 0x18 ;  /* 0x0000000607068291 */ /* 0x002fe4000f8ec03f */
[C---:B------:R-:W-:Y:S01]  /*0600*/  ISETP.NE.AND P1, PT, R0.reuse, 0x3, PT ;  /* 0x000000030000780c */ /* 0x040fe20003f25270 */
[----:B------:R-:W-:Y:S01]  /*0610*/  VOTEU.ALL UP0, P0 ;  /* 0x00000000003f7886 */ /* 0x000fe20000000000 */
[----:B------:R-:W-:Y:S01]  /*0620*/  ISETP.LT.U32.AND P0, PT, R23, 0x8, !P2 ;  /* 0x000000081700780c */ /* 0x000fe20005701070 */
[----:B----4-:R-:W-:Y:S01]  /*0630*/  IMAD.MOV R3, RZ, RZ, -R8 ;  /* 0x000000ffff037224 */ /* 0x010fe200078e0a08 */
[----:B------:R-:W-:Y:S01]  /*0640*/  ISETP.EQ.OR P1, PT, R0, RZ, !P1 ;  /* 0x000000ff0000720c */ /* 0x000fe20004f22670 */
[C---:B------:R-:W-:Y:S01]  /*0650*/  VIADD R8, R5.reuse, 0xffffffff ;  /* 0xffffffff05087836 */ /* 0x040fe20000000000 */
[----:B------:R-:W-:Y:S01]  /*0660*/  ISETP.NE.AND P2, PT, R5, RZ, PT ;  /* 0x000000ff0500720c */ /* 0x000fe20003f45270 */
[----:B-----5:R-:W-:Y:S01]  /*0670*/  IMAD R2, R9, R14, R4 ;  /* 0x0000000e09027224 */ /* 0x020fe200078e0204 */
[----:B------:R-:W-:Y:S01]  /*0680*/  ISETP.EQ.AND P1, PT, R5, RZ, P1 ;  /* 0x000000ff0500720c */ /* 0x000fe20000f22270 */
[----:B---3--:R-:W-:Y:S01]  /*0690*/  IMAD R3, R10, R3, UR8 ;  /* 0x000000080a037e24 */ /* 0x008fe2000f8e0203 */
[----:B------:R-:W-:Y:S01]  /*06a0*/  ISETP.GE.U32.AND P5, PT, R8, 0x2, PT ;  /* 0x000000020800780c */ /* 0x000fe20003fa6070 */
[----:B------:R-:W0:Y:S02]  /*06b0*/  FENCE.VIEW.ASYNC.S ;  /* 0x00000000000073c6 */ /* 0x000e240000000000 */
[----:B0-----:R0:W1:Y:S01]  /*06c0*/  @!UP0 SYNCS.EXCH.64 URZ, [UR6+0x50], UR4 ;  /* 0x00005004063f85b2 */ /* 0x0010620008000100 */
[----:B------:R-:W-:-:S02]  /*06d0*/  ISETP.NE.AND P4, PT, R2, R23, PT ;  /* 0x000000170200720c */ /* 0x000fc40003f85270 */
[----:B------:R-:W-:Y:S02]  /*06e0*/  SEL R19, RZ, 0x1, !P1 ;  /* 0x00000001ff137807 */ /* 0x000fe40004800000 */
[----:B------:R-:W-:Y:S02]  /*06f0*/  ISETP.EQ.OR P4, PT, R3, RZ, !P4 ;  /* 0x000000ff0300720c */ /* 0x000fe40006782670 */
[----:B------:R-:W-:Y:S02]  /*0700*/  SEL R19, R19, 0x2, P5 ;  /* 0x0000000213137807 */ /* 0x000fe40002800000 */
[----:B------:R-:W-:-:S04]  /*0710*/  PLOP3.LUT P0, PT, P0, P4, PT, 0x80, 0x0 ;  /* 0x000000000000781c */ /* 0x000fc80000709070 */
[----:B------:R-:W-:Y:S01]  /*0720*/  P2R R157, PR, RZ, 0x1 ;  /* 0x00000001ff9d7803 */ /* 0x000fe20000000000 */
[----:B------:R0:W2:Y:S01]  /*0730*/  @!UP1 SYNCS.EXCH.64 URZ, [UR6+0x58], UR4 ;  /* 0x00005804063f95b2 */ /* 0x0000a20008000100 */
[----:B------:R-:W-:Y:S01]  /*0740*/  NOP ;  /* 0x0000000000007918 */ /* 0x000fe20000000000 */
[----:B------:R-:W-:Y:S06]  /*0750*/  @!P3 BRA `(.L_x_3) ;  /* 0x000000000008b947 */ /* 0x000fec0003800000 */
[----:B-12---:R-:W-:Y:S01]  /*0760*/  UCGABAR_ARV ;  /* 0x00000000000079c7 */ /* 0x006fe20008000000 */
[----:B------:R-:W-:Y:S05]  /*0770*/  BRA `(.L_x_4) ;  /* 0x0000000000047947 */ /* 0x000fea0003800000 */
.L_x_3:
[----:B-12---:R-:W-:Y:S01]  /*0780*/  NOP ;  /* 0x0000000000007918 */ /* 0x006fe20000000000 */
.L_x_4:
[----:B------:R-:W1:Y:S01]  /*0790*/  LDC R2, c[0x0][0x65c] ;  /* 0x00019700ff027b82 */ /* 0x000e620000000800 */
[----:B------:R-:W-:Y:S02]  /*07a0*/  IMAD.U32 R6, RZ, RZ, UR8 ;  /* 0x00000008ff067e24 */ /* 0x000fe4000f8e00ff */
[----:B------:R-:W-:Y:S01]  /*07b0*/  IMAD.MOV.U32 R7, RZ, RZ, RZ ;  /* 0x000000ffff077224 */ /* 0x000fe200078e00ff */
[----:B-1----:R-:W-:-:S04]  /*07c0*/  ISETP.NE.AND P1, PT, R2, 0x1, PT ;  /* 0x000000010200780c */ /* 0x002fc80003f25270 */
[----:B------:R-:W-:-:S09]  /*07d0*/  P2R R5, PR, RZ, 0x2 ;  /* 0x00000002ff057803 */ /* 0x000fd20000000000 */
[----:B------:R-:W1:Y:S01]  /*07e0*/  @P1 LDC R17, c[0x0][0x10] ;  /* 0x00000400ff111b82 */ /* 0x000e620000000800 */
[----:B------:R-:W-:Y:S02]  /*07f0*/  @P1 IMAD.MOV.U32 R5, RZ, RZ, RZ ;  /* 0x000000ffff051224 */ /* 0x000fe400078e00ff */
[----:B------:R-:W-:-:S05]  /*0800*/  @P1 IMAD.MOV.U32 R13, RZ, RZ, RZ ;  /* 0x000000ffff0d1224 */ /* 0x000fca00078e00ff */
[----:B------:R-:W2:Y:S01]  /*0810*/  @!P1 LDC R11, c[0x0][0xc] ;  /* 0x00000300ff0b9b82 */ /* 0x000ea20000000800 */
[----:B-1----:R-:W-:-:S04]  /*0820*/  @P1 IMAD.WIDE.U32 R16, R17, UR8, R4 ;  /* 0x0000000811101c25 */ /* 0x002fc8000f8e0004 */
[----:B------:R-:W-:Y:S02]  /*0830*/  @P1 IMAD.IADD R17, R17, 0x1, R13 ;  /* 0x0000000111111824 */ /* 0x000fe400078e020d */
[----:B--2---:R-:W-:-:S04]  /*0840*/  @!P1 IMAD.WIDE.U32 R6, R4, R11, R6 ;  /* 0x0000000b04069225 */ /* 0x004fc800078e0006 */
[----:B------:R-:W-:Y:S02]  /*0850*/  @!P1 IMAD.MOV.U32 R16, RZ, RZ, R6 ;  /* 0x000000ffff109224 */ /* 0x000fe400078e0006 */
[----:B------:R-:W-:Y:S01]  /*0860*/  @!P1 IMAD.MOV.U32 R17, RZ, RZ, R7 ;  /* 0x000000ffff119224 */ /* 0x000fe200078e0007 */
[----:B------:R-:W-:Y:S06]  /*0870*/  @!P3 BRA `(.L_x_5) ;  /* 0x00000000000cb947 */ /* 0x000fec0003800000 */
[----:B------:R-:W-:Y:S01]  /*0880*/  UCGABAR_WAIT ;  /* 0x0000000000007dc7 */ /* 0x000fe20008000000 */
[----:B------:R-:W-:Y:S01]  /*0890*/  CCTL.IVALL ;  /* 0x00000000ff00798f */ /* 0x000fe20002000000 */
[----:B------:R-:W-:Y:S05]  /*08a0*/  BRA `(.L_x_6) ;  /* 0x0000000000047947 */ /* 0x000fea0003800000 */
.L_x_5:
[----:B------:R-:W-:Y:S06]  /*08b0*/  BAR.SYNC.DEFER_BLOCKING 0x0 ;  /* 0x0000000000007b1d */ /* 0x000fec0000010000 */
.L_x_6:
[----:B------:R-:W-:Y:S05]  /*08c0*/  @!P2 BRA `(.L_x_7) ;  /* 0x000000800014a947 */ /* 0x000fea0003800000 */
[----:B------:R-:W-:-:S13]  /*08d0*/  ISETP.GT.U32.AND P0, PT, R8, 0x1, PT ;  /* 0x000000010800780c */ /* 0x000fda0003f04070 */
[----:B0-----:R-:W-:Y:S05]  /*08e0*/  @P0 EXIT ;  /* 0x000000000000094d */ /* 0x001fea0003800000 */
[----:B------:R-:W-:Y:S01]  /*08f0*/  ULDC.64 UR4, c[0x0][0x650] ;  /* 0x0001940000047ab9 */ /* 0x000fe20000000a00 */
[----:B------:R-:W-:Y:S01]  /*0900*/  PRMT R0, RZ, 0x7610, R0 ;  /* 0x00007610ff007816 */ /* 0x000fe20000000000 */
[----:B------:R-:W-:Y:S01]  /*0910*/  IMAD.MOV.U32 R153, RZ, RZ, -0x1 ;  /* 0xffffffffff997424 */ /* 0x000fe200078e00ff */
[----:B------:R-:W-:Y:S01]  /*0920*/  ISETP.GE.U32.AND P0, PT, R16, UR4, PT ;  /* 0x0000000410007c0c */ /* 0x000fe2000bf06070 */
[----:B------:R-:W-:Y:S02]  /*0930*/  IMAD.MOV.U32 R152, RZ, RZ, -0x1 ;  /* 0xffffffffff987424 */ /* 0x000fe400078e00ff */
[----:B------:R-:W-:Y:S01]  /*0940*/  IMAD.MOV.U32 R22, RZ, RZ, -0x1 ;  /* 0xffffffffff167424 */ /* 0x000fe200078e00ff */
[----:B------:R-:W-:-:S13]  /*0950*/  ISETP.GE.U32.AND.EX P0, PT, R17, UR5, PT, P0 ;  /* 0x0000000511007c0c */ /* 0x000fda000bf06100 */
[----:B------:R-:W-:Y:S05]  /*0960*/  @P0 BRA `(.L_x_8) ;  /* 0x00000004002c0947 */ /* 0x000fea0003800000 */
[----:B------:R-:W0:Y:S01]  /*0970*/  LDC.64 R20, c[0x0][0x628] ;  /* 0x00018a00ff147b82 */ /* 0x000e220000000a00 */
[----:B------:R-:W-:Y:S02]  /*0980*/  IMAD.MOV.U32 R6, RZ, RZ, R16 ;  /* 0x000000ffff067224 */ /* 0x000fe400078e0010 */
[----:B------:R-:W-:-:S05]  /*0990*/  IMAD.MOV.U32 R7, RZ, RZ, R17 ;  /* 0x000000ffff077224 */ /* 0x000fca00078e0011 */
[----:B------:R-:W1:Y:S08]  /*09a0*/  LDC R0, c[0x0][0x630] ;  /* 0x00018c00ff007b82 */ /* 0x000e700000000800 */
[----:B------:R-:W2:Y:S01]  /*09b0*/  LDC.64 R24, c[0x0][0x620] ;  /* 0x00018800ff187b82 */ /* 0x000ea20000000a00 */
[----:B0-----:R-:W-:-:S04]  /*09c0*/  ISETP.NE.U32.AND P0, PT, R20, RZ, PT ;  /* 0x000000ff1400720c */ /* 0x001fc80003f05070 */
[----:B------:R-:W-:-:S13]  /*09d0*/  ISETP.NE.AND.EX P0, PT, R21, RZ, PT, P0 ;  /* 0x000000ff1500720c */ /* 0x000fda0003f05300 */
[----:B-12---:R-:W-:Y:S05]  /*09e0*/  @!P0 BRA `(.L_x_9) ;  /* 0x0000000000288947 */ /* 0x006fea0003800000 */
[----:B------:R-:W0:Y:S02]  /*09f0*/  LDC R13, c[0x0][0x634] ;  /* 0x00018d00ff0d7b82 */ /* 0x000e240000000800 */
[----:B0-----:R-:W-:-:S05]  /*0a00*/  IADD3 R13, P0, R16, R13, RZ ;  /* 0x0000000d100d7210 */ /* 0x001fca0007f1e0ff */
[----:B------:R-:W-:-:S04]  /*0a10*/  IMAD.X R15, RZ, RZ, R17, P0 ;  /* 0x000000ffff0f7224 */ /* 0x000fc800000e0611 */
[----:B------:R-:W-:-:S04]  /*0a20*/  IMAD.WIDE.U32 R6, R15, R20, RZ ;  /* 0x000000140f067225 */ /* 0x000fc800078e00ff */
[----:B------:R-:W-:-:S04]  /*0a30*/  IMAD.WIDE.U32 R10, P0, R13, R21, R6 ;  /* 0x000000150d0a7225 */ /* 0x000fc80007800006 */
[----:B------:R-:W-:-:S04]  /*0a40*/  IMAD.WIDE.U32 R6, R13, R20, RZ ;  /* 0x000000140d067225 */ /* 0x000fc800078e00ff */
[----:B------:R-:W-:Y:S01]  /*0a50*/  IMAD.X R13, RZ, RZ, RZ, P0 ;  /* 0x000000ffff0d7224 */ /* 0x000fe200000e06ff */
[----:B------:R-:W-:Y:S01]  /*0a60*/  IADD3 RZ, P0, R7, R10, RZ ;  /* 0x0000000a07ff7210 */ /* 0x000fe20007f1e0ff */
[----:B------:R-:W-:-:S04]  /*0a70*/  IMAD.MOV.U32 R12, RZ, RZ, R11 ;  /* 0x000000ffff0c7224 */ /* 0x000fc800078e000b */
[----:B------:R-:W-:-:S08]  /*0a80*/  IMAD.WIDE.U32.X R6, R15, R21, R12, P0 ;  /* 0x000000150f067225 */ /* 0x000fd000000e040c */
.L_x_9:
[----:B------:R-:W0:Y:S01]  /*0a90*/  LDC.64 R20, c[0x0][0x640] ;  /* 0x00019000ff147b82 */ /* 0x000e220000000a00 */
[--C-:B------:R-:W-:Y:S01]  /*0aa0*/  SHF.R.U64 R27, R6, R0, R7.reuse ;  /* 0x00000000061b7219 */ /* 0x100fe20000001207 */
[----:B------:R-:W-:Y:S01]  /*0ab0*/  IMAD R28, R9, R14, R4 ;  /* 0x0000000e091c7224 */ /* 0x000fe200078e0204 */
[----:B------:R-:W-:Y:S02]  /*0ac0*/  SHF.R.U32.HI R0, RZ, R0, R7 ;  /* 0x00000000ff007219 */ /* 0x000fe40000011607 */
[----:B------:R-:W-:-:S03]  /*0ad0*/  IADD3 R5, P0, RZ, -R27, RZ ;  /* 0x8000001bff057210 */ /* 0x000fc60007f1e0ff */
[----:B------:R-:W1:Y:S02]  /*0ae0*/  LDC R8, c[0x0][0x618] ;  /* 0x00018600ff087b82 */ /* 0x000e640000000800 */
[----:B------:R-:W-:-:S04]  /*0af0*/  IMAD.X R7, RZ, RZ, ~R0, P0 ;  /* 0x000000ffff077224 */ /* 0x000fc800000e0e00 */
[-C--:B------:R-:W-:Y:S02]  /*0b00*/  IMAD R0, R7, R24.reuse, RZ ;  /* 0x0000001807007224 */ /* 0x080fe400078e02ff */
[----:B------:R-:W2:Y:S01]  /*0b10*/  LDC R11, c[0x0][0x608] ;  /* 0x00018200ff0b7b82 */ /* 0x000ea20000000800 */
[----:B------:R-:W-:-:S04]  /*0b20*/  IMAD.WIDE.U32 R6, R5, R24, R16 ;  /* 0x0000001805067225 */ /* 0x000fc800078e0010 */
[----:B------:R-:W-:Y:S02]  /*0b30*/  IMAD R5, R5, R25, R0 ;  /* 0x0000001905057224 */ /* 0x000fe400078e0200 */
[----:B------:R-:W-:Y:S01]  /*0b40*/  IMAD.MOV.U32 R25, RZ, RZ, 0x1 ;  /* 0x00000001ff197424 */ /* 0x000fe200078e00ff */
[----:B------:R-:W3:Y:S01]  /*0b50*/  LDC R12, c[0x0][0x658] ;  /* 0x00019600ff0c7b82 */ /* 0x000ee20000000800 */
[----:B0-----:R-:W-:Y:S01]  /*0b60*/  ISETP.NE.U32.AND P0, PT, R20, RZ, PT ;  /* 0x000000ff1400720c */ /* 0x001fe20003f05070 */
[----:B------:R-:W-:Y:S02]  /*0b70*/  IMAD.IADD R5, R7, 0x1, R5 ;  /* 0x0000000107057824 */ /* 0x000fe400078e0205 */
[----:B------:R-:W-:Y:S01]  /*0b80*/  IMAD.MOV.U32 R7, RZ, RZ, -0x1 ;  /* 0xffffffffff077424 */ /* 0x000fe200078e00ff */
[----:B------:R-:W-:-:S03]  /*0b90*/  ISETP.NE.AND.EX P0, PT, R21, RZ, PT, P0 ;  /* 0x000000ff1500720c */ /* 0x000fc60003f05300 */
[----:B------:R-:W0:Y:S01]  /*0ba0*/  LDC R15, c[0x0][0x600] ;  /* 0x00018000ff0f7b82 */ /* 0x000e220000000800 */
[-CC-:B-1----:R-:W-:Y:S02]  /*0bb0*/  SHF.R.U64 R13, R6, R8.reuse, R5.reuse ;  /* 0x00000008060d7219 */ /* 0x182fe40000001205 */
[----:B------:R-:W-:-:S05]  /*0bc0*/  SHF.R.U32.HI R0, RZ, R8, R5 ;  /* 0x00000008ff007219 */ /* 0x000fca0000011605 */
[----:B------:R-:W1:Y:S01]  /*0bd0*/  LDC R22, c[0x0][0x648] ;  /* 0x00019200ff167b82 */ /* 0x000e620000000800 */
[-CC-:B--2---:R-:W-:Y:S02]  /*0be0*/  SHF.R.U64 R29, R13, R11.reuse, R0.reuse ;  /* 0x0000000b0d1d7219 */ /* 0x184fe40000001200 */
[----:B------:R-:W-:-:S05]  /*0bf0*/  SHF.R.U32.HI R5, RZ, R11, R0 ;  /* 0x0000000bff057219 */ /* 0x000fca0000011600 */
[----:B------:R-:W2:Y:S01]  /*0c00*/  LDC R24, c[0x0][0x638] ;  /* 0x00018e00ff187b82 */ /* 0x000ea20000000800 */
[-CC-:B---3--:R-:W-:Y:S02]  /*0c10*/  SHF.R.U64 R14, R29, R12.reuse, R5.reuse ;  /* 0x0000000c1d0e7219 */ /* 0x188fe40000001205 */
[-C--:B------:R-:W-:Y:S02]  /*0c20*/  SHF.L.U32 R0, R7, R12.reuse, RZ ;  /* 0x0000000c07007219 */ /* 0x080fe400000006ff */
[----:B------:R-:W-:Y:S01]  /*0c30*/  SHF.R.U32.HI R5, RZ, R12, R5 ;  /* 0x0000000cff057219 */ /* 0x000fe20000011605 */
[----:B------:R-:W-:Y:S01]  /*0c40*/  IMAD.MOV.U32 R4, RZ, RZ, R14 ;  /* 0x000000ffff047224 */ /* 0x000fe200078e000e */
[----:B------:R-:W-:Y:S01]  /*0c50*/  LOP3.LUT R10, RZ, R0, RZ, 0x33, !PT ;  /* 0x00000000ff0a7212 */ /* 0x000fe200078e33ff */
[----:B------:R-:W3:Y:S01]  /*0c60*/  LDC R26, c[0x0][0x610] ;  /* 0x00018400ff1a7b82 */ /* 0x000ee20000000800 */
[----:B------:R-:W-:Y:S05]  /*0c70*/  @!P0 BRA `(.L_x_10) ;  /* 0x0000000000288947 */ /* 0x000fea0003800000 */
[----:B------:R-:W4:Y:S02]  /*0c80*/  LDC R9, c[0x0][0x64c] ;  /* 0x00019300ff097b82 */ /* 0x000f240000000800 */
[----:B----4-:R-:W-:-:S05]  /*0c90*/  IADD3 R9, P0, R14, R9, RZ ;  /* 0x000000090e097210 */ /* 0x010fca0007f1e0ff */
        /* <DEDUP_REMOVED lines=8> */
.L_x_10:
[----:B-1----:R-:W-:Y:S01]  /*0d20*/  SHF.R.U64 R4, R4, R22, R5 ;  /* 0x0000001604047219 */ /* 0x002fe20000001205 */
[----:B0-----:R-:W-:Y:S01]  /*0d30*/  VIADD R6, R15, 0xffffffff ;  /* 0xffffffff0f067836 */ /* 0x001fe20000000000 */
[----:B------:R-:W-:Y:S01]  /*0d40*/  SHF.L.U32 R0, R25, R12, RZ ;  /* 0x0000000c19007219 */ /* 0x000fe200000006ff */
[----:B------:R-:W-:Y:S01]  /*0d50*/  IMAD.MOV.U32 R22, RZ, RZ, R27 ;  /* 0x000000ffff167224 */ /* 0x000fe200078e001b */
[----:B------:R-:W-:Y:S01]  /*0d60*/  LOP3.LUT R5, R29, R10, RZ, 0xc0, !PT ;  /* 0x0000000a1d057212 */ /* 0x000fe200078ec0ff */
[----:B------:R-:W-:Y:S01]  /*0d70*/  IMAD.MOV R7, RZ, RZ, -R4 ;  /* 0x000000ffff077224 */ /* 0x000fe200078e0a04 */
[----:B------:R-:W-:Y:S02]  /*0d80*/  SEL R3, R3, R28, !P1 ;  /* 0x0000001c03037207 */ /* 0x000fe40004800000 */
[----:B------:R-:W-:Y:S01]  /*0d90*/  LOP3.LUT R6, R13, R6, RZ, 0xc0, !PT ;  /* 0x000000060d067212 */ /* 0x000fe200078ec0ff */
[----:B------:R-:W-:Y:S02]  /*0da0*/  IMAD R4, R0, R4, R5 ;  /* 0x0000000400047224 */ /* 0x000fe400078e0205 */
[----:B--2---:R-:W-:-:S02]  /*0db0*/  IMAD R0, R7, R24, R14 ;  /* 0x0000001807007224 */ /* 0x004fc400078e020e */
[----:B---3--:R-:W-:Y:S02]  /*0dc0*/  IMAD R3, R4, R26, R3 ;  /* 0x0000001a04037224 */ /* 0x008fe400078e0203 */
[----:B------:R-:W-:Y:S02]  /*0dd0*/  IMAD.MOV.U32 R5, RZ, RZ, 0x1 ;  /* 0x00000001ff057424 */ /* 0x000fe400078e00ff */
[----:B------:R-:W-:-:S03]  /*0de0*/  IMAD R4, R0, R15, R6 ;  /* 0x0000000f00047224 */ /* 0x000fc600078e0206 */
[----:B------:R-:W-:Y:S02]  /*0df0*/  PRMT R0, R5, 0x7610, R0 ;  /* 0x0000761005007816 */ /* 0x000fe40000000000 */
[----:B------:R-:W-:Y:S02]  /*0e00*/  SEL R152, R4, R3, !P1 ;  /* 0x0000000304987207 */ /* 0x000fe40004800000 */
[----:B------:R-:W-:-:S07]  /*0e10*/  SEL R153, R3, R4, !P1 ;  /* 0x0000000403997207 */ /* 0x000fce0004800000 */
.L_x_8:
[----:B------:R-:W-:-:S08]  /*0e20*/  NOP ;  /* 0x0000000000007918 */ /* 0x000fd00000000000 */
[----:B------:R-:W0:Y:S02]  /*0e30*/  USETMAXREG.TRY_ALLOC.CTAPOOL UP0, 0xe8 ;  /* 0x000000e8000079c8 */ /* 0x000e240008000600 */
[----:B0-----:R-:W-:-:S13]  /*0e40*/  PLOP3.LUT P0, PT, PT, PT, UP0, 0x80, 0x0 ;  /* 0x000000000000781c */ /* 0x001fda0003f0f008 */
[----:B------:R-:W-:Y:S05]  /*0e50*/  @!P0 BRA `(.L_x_8) ;  /* 0xfffffffc00f08947 */ /* 0x000fea000383ffff */
[----:B------:R-:W-:Y:S01]  /*0e60*/  ULDC.64 UR4, c[0x0][0x598] ;  /* 0x0001660000047ab9 */ /* 0x000fe20000000a00 */
[----:B------:R-:W-:Y:S01]  /*0e70*/  ULDC.64 UR36, c[0x0][0x208] ;  /* 0x0000820000247ab9 */ /* 0x000fe20000000a00 */
[----:B------:R-:W-:-:S04]  /*0e80*/  ISETP.NE.U32.AND P0, PT, RZ, UR4, PT ;  /* 0x00000004ff007c0c */ /* 0x000fc8000bf05070 */
[----:B------:R-:W-:-:S13]  /*0e90*/  ISETP.NE.AND.EX P0, PT, RZ, UR5, PT, P0 ;  /* 0x00000005ff007c0c */ /* 0x000fda000bf05300 */
[----:B------:R-:W-:Y:S05]  /*0ea0*/  @!P0 BRA `(.L_x_11) ;  /* 0x00000000001c8947 */ /* 0x000fea0003800000 */
[----:B------:R-:W0:Y:S02]  /*0eb0*/  LDC.64 R4, c[0x0][0x598] ;  /* 0x00016600ff047b82 */ /* 0x000e240000000a00 */
[----:B0-----:R-:W2:Y:S02]  /*0ec0*/  LDG.E.64 R4, desc[UR36][R4.64] ;  /* 0x0000002404047981 */ /* 0x001ea4000c1e1b00 */
[----:B--2---:R-:W-:-:S04]  /*0ed0*/  ISETP.NE.U32.AND P0, PT, R4, RZ, PT ;  /* 0x000000ff0400720c */ /* 0x004fc80003f05070 */
[----:B------:R-:W-:-:S13]  /*0ee0*/  ISETP.NE.AND.EX P0, PT, R5, RZ, PT, P0 ;  /* 0x000000ff0500720c */ /* 0x000fda0003f05300 */
[----:B------:R-:W-:Y:S05]  /*0ef0*/  @!P0 BRA `(.L_x_11) ;  /* 0x0000000000088947 */ /* 0x000fea0003800000 */
[----:B------:R0:W5:Y:S01]  /*0f00*/  LD.E R154, desc[UR36][R4.64] ;  /* 0x00000024049a7980 */ /* 0x000162000c101900 */
[----:B------:R-:W-:Y:S05]  /*0f10*/  BRA `(.L_x_12) ;  /* 0x0000000000247947 */ /* 0x000fea0003800000 */
.L_x_11:
[----:B------:R-:W-:Y:S02]  /*0f20*/  ULDC.64 UR4, c[0x0][0x588] ;  /* 0x0001620000047ab9 */ /* 0x000fe40000000a00 */
[----:B------:R-:W-:-:S04]  /*0f30*/  ISETP.NE.U32.AND P0, PT, RZ, UR4, PT ;  /* 0x00000004ff007c0c */ /* 0x000fc8000bf05070 */
[----:B------:R-:W-:-:S13]  /*0f40*/  ISETP.NE.AND.EX P0, PT, RZ, UR5, PT, P0 ;  /* 0x00000005ff007c0c */ /* 0x000fda000bf05300 */
[----:B------:R-:W-:Y:S05]  /*0f50*/  @!P0 BRA `(.L_x_13) ;  /* 0x00000000000c8947 */ /* 0x000fea0003800000 */
[----:B------:R-:W0:Y:S02]  /*0f60*/  LDC.64 R154, c[0x0][0x588] ;  /* 0x00016200ff9a7b82 */ /* 0x000e240000000a00 */
[----:B0-----:R1:W5:Y:S01]  /*0f70*/  LDG.E R154, desc[UR36][R154.64] ;  /* 0x000000249a9a7981 */ /* 0x001362000c1e1900 */
[----:B------:R-:W-:Y:S05]  /*0f80*/  BRA `(.L_x_12) ;  /* 0x0000000000087947 */ /* 0x000fea0003800000 */
.L_x_13:
[----:B------:R-:W-:Y:S02]  /*0f90*/  ULDC UR4, c[0x0][0x580] ;  /* 0x0001600000047ab9 */ /* 0x000fe40000000800 */
[----:B------:R-:W-:-:S07]  /*0fa0*/  IMAD.U32 R154, RZ, RZ, UR4 ;  /* 0x00000004ff9a7e24 */ /* 0x000fce000f8e00ff */
.L_x_12:
[----:B------:R-:W-:Y:S02]  /*0fb0*/  ULDC.64 UR4, c[0x0][0x5a0] ;  /* 0x0001680000047ab9 */ /* 0x000fe40000000a00 */
[----:B------:R-:W-:-:S04]  /*0fc0*/  ISETP.NE.U32.AND P0, PT, RZ, UR4, PT ;  /* 0x00000004ff007c0c */ /* 0x000fc8000bf05070 */
[----:B------:R-:W-:-:S13]  /*0fd0*/  ISETP.NE.AND.EX P0, PT, RZ, UR5, PT, P0 ;  /* 0x00000005ff007c0c */ /* 0x000fda000bf05300 */
[----:B------:R-:W-:Y:S05]  /*0fe0*/  @!P0 BRA `(.L_x_14) ;  /* 0x00000000001c8947 */ /* 0x000fea0003800000 */
[----:B0-----:R-:W0:Y:S02]  /*0ff0*/  LDC.64 R4, c[0x0][0x5a0] ;  /* 0x00016800ff047b82 */ /* 0x001e240000000a00 */
[----:B0-----:R-:W2:Y:S02]  /*1000*/  LDG.E.64 R4, desc[UR36][R4.64] ;  /* 0x0000002404047981 */ /* 0x001ea4000c1e1b00 */
[----:B--2---:R-:W-:-:S04]  /*1010*/  ISETP.NE.U32.AND P0, PT, R4, RZ, PT ;  /* 0x000000ff0400720c */ /* 0x004fc80003f05070 */
[----:B------:R-:W-:-:S13]  /*1020*/  ISETP.NE.AND.EX P0, PT, R5, RZ, PT, P0 ;  /* 0x000000ff0500720c */ /* 0x000fda0003f05300 */
[----:B------:R-:W-:Y:S05]  /*1030*/  @!P0 BRA `(.L_x_14) ;  /* 0x0000000000088947 */ /* 0x000fea0003800000 */
[----:B-1----:R0:W5:Y:S01]  /*1040*/  LD.E R155, desc[UR36][R4.64] ;  /* 0x00000024049b7980 */ /* 0x002162000c101900 */
[----:B------:R-:W-:Y:S05]  /*1050*/  BRA `(.L_x_15) ;  /* 0x0000000000247947 */ /* 0x000fea0003800000 */
.L_x_14:
[----:B------:R-:W-:Y:S02]  /*1060*/  ULDC.64 UR4, c[0x0][0x590] ;  /* 0x0001640000047ab9 */ /* 0x000fe40000000a00 */
[----:B------:R-:W-:-:S04]  /*1070*/  ISETP.NE.U32.AND P0, PT, RZ, UR4, PT ;  /* 0x00000004ff007c0c */ /* 0x000fc8000bf05070 */
[----:B------:R-:W-:-:S13]  /*1080*/  ISETP.NE.AND.EX P0, PT, RZ, UR5, PT, P0 ;  /* 0x00000005ff007c0c */ /* 0x000fda000bf05300 */
[----:B------:R-:W-:Y:S05]  /*1090*/  @!P0 BRA `(.L_x_16) ;  /* 0x00000000000c8947 */ /* 0x000fea0003800000 */
[----:B0-----:R-:W1:Y:S02]  /*10a0*/  LDC.64 R4, c[0x0][0x590] ;  /* 0x00016400ff047b82 */ /* 0x001e640000000a00 */
[----:B-1----:R1:W5:Y:S01]  /*10b0*/  LDG.E R155, desc[UR36][R4.64] ;  /* 0x00000024049b7981 */ /* 0x002362000c1e1900 */
[----:B------:R-:W-:Y:S05]  /*10c0*/  BRA `(.L_x_15) ;  /* 0x0000000000087947 */ /* 0x000fea0003800000 */
.L_x_16:
[----:B------:R-:W-:Y:S02]  /*10d0*/  ULDC UR4, c[0x0][0x584] ;  /* 0x0001610000047ab9 */ /* 0x000fe40000000800 */
[----:B-1----:R-:W-:-:S07]  /*10e0*/  IMAD.U32 R155, RZ, RZ, UR4 ;  /* 0x00000004ff9b7e24 */ /* 0x002fce000f8e00ff */
.L_x_15:
[----:B------:R-:W-:-:S13]  /*10f0*/  LOP3.LUT P0, RZ, R0, 0xff, RZ, 0xc0, !PT ;  /* 0x000000ff00ff7812 */ /* 0x000fda000780c0ff */
[----:B------:R-:W-:Y:S05]  /*1100*/  @!P0 EXIT ;  /* 0x000000000000894d */ /* 0x000fea0003800000 */
[----:B------:R-:W-:Y:S01]  /*1110*/  ULDC UR4, c[0x0][0x28c] ;  /* 0x0000a30000047ab9 */ /* 0x000fe20000000800 */
[----:B------:R-:W-:Y:S01]  /*1120*/  UMOV UR38, URZ ;  /* 0x0000003f00267c82 */ /* 0x000fe20008000000 */
[----:B------:R-:W-:Y:S01]  /*1130*/  UIADD3 UR4, UR4, 0x7f, URZ ;  /* 0x0000007f04047890 */ /* 0x000fe2000fffe03f */
[----:B------:R-:W-:-:S03]  /*1140*/  UMOV UR39, URZ ;  /* 0x0000003f00277c82 */ /* 0x000fc60008000000 */
[----:B------:R-:W-:-:S04]  /*1150*/  USHF.R.S32.HI UR5, URZ, 0x1f, UR4 ;  /* 0x0000001f3f057899 */ /* 0x000fc80008011404 */
[----:B------:R-:W-:-:S04]  /*1160*/  ULEA.HI UR5, UR5, UR4, URZ, 0x7 ;  /* 0x0000000405057291 */ /* 0x000fc8000f8f383f */
[----:B------:R-:W-:-:S12]  /*1170*/  USHF.R.S32.HI UR40, URZ, 0x7, UR5 ;  /* 0x000000073f287899 */ /* 0x000fd80008011405 */
.L_x_294:
[----:B------:R-:W-:Y:S01]  /*1180*/  LOP3.LUT R0, R18, 0x80, RZ, 0xc0, !PT ;  /* 0x0000008012007812 */ /* 0x000fe200078ec0ff */
[----:B------:R-:W2:Y:S01]  /*1190*/  S2UR UR7, SR_CgaCtaId ;  /* 0x00000000000779c3 */ /* 0x000ea20000008800 */
[----:B------:R-:W-:Y:S02]  /*11a0*/  UMOV UR6, 0x400 ;  /* 0x0000040000067882 */ /* 0x000fe40000000000 */
[----:B------:R-:W-:-:S06]  /*11b0*/  SHF.R.U32.HI R0, RZ, 0x7, R0 ;  /* 0x00000007ff007819 */ /* 0x000fcc0000011600 */
[----:B---3--:R-:W3:Y:S01]  /*11c0*/  SHFL.IDX PT, R0, R0, RZ, 0x1f ;  /* 0x00001fff00007589 */ /* 0x008ee200000e0000 */
[----:B--2---:R-:W-:Y:S01]  /*11d0*/  ULEA UR6, UR7, UR6, 0x18 ;  /* 0x0000000607067291 */ /* 0x004fe2000f8ec03f */
[----:B---3--:R-:W-:-:S13]  /*11e0*/  R2UR UR4, R0 ;  /* 0x00000000000472ca */ /* 0x008fda00000e0000 */
[----:B------:R-:W-:-:S04]  /*11f0*/  ULEA.HI UR5, UR4, UR4, URZ, 0x1 ;  /* 0x0000000404057291 */ /* 0x000fc8000f8f083f */
[----:B------:R-:W-:-:S04]  /*1200*/  ULOP3.LUT UR5, UR5, 0x7fffe, URZ, 0xc0, !UPT ;  /* 0x0007fffe05057892 */ /* 0x000fc8000f8ec03f */
[----:B------:R-:W-:-:S03]  /*1210*/  UIADD3 UR5, UR4, -UR5, URZ ;  /* 0x8000000504057290 */ /* 0x000fc6000fffe03f */
[----:B------:R-:W-:Y:S01]  /*1220*/  ULDC UR4, c[0x0][0x28c] ;  /* 0x0000a30000047ab9 */ /* 0x000fe20000000800 */
[----:B------:R-:W-:Y:S01]  /*1230*/  ULEA UR5, UR5, UR6, 0xd ;  /* 0x0000000605057291 */ /* 0x000fe2000f8e683f */
[----:B------:R-:W-:-:S03]  /*1240*/  ISETP.LT.AND P0, PT, RZ, UR4, PT ;  /* 0x00000004ff007c0c */ /* 0x000fc6000bf01270 */
[----:B------:R-:W-:-:S04]  /*1250*/  UIADD3 UR5, UR5, 0x100, URZ ;  /* 0x0000010005057890 */ /* 0x000fc8000fffe03f */
[----:B------:R-:W-:-:S04]  /*1260*/  USHF.R.U32.HI UR5, URZ, 0x4, UR5 ;  /* 0x000000043f057899 */ /* 0x000fc80008011605 */
[----:B------:R-:W-:Y:S02]  /*1270*/  ULOP3.LUT UR41, UR5, 0x3fff, URZ, 0xc0, !UPT ;  /* 0x00003fff05297892 */ /* 0x000fe4000f8ec03f */
[----:B0-----:R-:W-:Y:S10]  /*1280*/  @P0 BRA `(.L_x_17) ;  /* 0x0000000000400947 */ /* 0x001ff40003800000 */
[----:B------:R-:W-:Y:S01]  /*1290*/  MOV R0, 0x0 ;  /* 0x0000000000007802 */ /* 0x000fe20000000f00 */
[----:B------:R-:W-:Y:S01]  /*12a0*/  ULDC.64 UR4, c[0x4][0x68] ;  /* 0x01001a0000047ab9 */ /* 0x000fe20000000a00 */
[----:B------:R-:W-:Y:S01]  /*12b0*/  ULDC.64 UR6, c[0x4][0x8] ;  /* 0x0100020000067ab9 */ /* 0x000fe20000000a00 */
[----:B01----:R-:W-:Y:S01]  /*12c0*/  IMAD.U32 R4, RZ, RZ, UR4 ;  /* 0x00000004ff047e24 */ /* 0x003fe2000f8e00ff */
[----:B------:R0:W1:Y:S01]  /*12d0*/  LDC.64 R14, c[0x4][R0] ;  /* 0x01000000000e7b82 */ /* 0x0000620000000a00 */
[----:B------:R-:W-:Y:S01]  /*12e0*/  IMAD.U32 R5, RZ, RZ, UR5 ;  /* 0x00000005ff057e24 */ /* 0x000fe2000f8e00ff */
[----:B------:R-:W-:Y:S01]  /*12f0*/  ULDC.64 UR4, c[0x4][0x70] ;  /* 0x01001c0000047ab9 */ /* 0x000fe20000000a00 */
[----:B------:R-:W-:Y:S02]  /*1300*/  IMAD.U32 R10, RZ, RZ, UR6 ;  /* 0x00000006ff0a7e24 */ /* 0x000fe4000f8e00ff */
[----:B------:R-:W-:Y:S02]  /*1310*/  IMAD.U32 R6, RZ, RZ, UR4 ;  /* 0x00000004ff067e24 */ /* 0x000fe4000f8e00ff */
[----:B------:R-:W-:-:S02]  /*1320*/  IMAD.U32 R7, RZ, RZ, UR5 ;  /* 0x00000005ff077e24 */ /* 0x000fc4000f8e00ff */
[----:B------:R-:W-:Y:S02]  /*1330*/  IMAD.U32 R11, RZ, RZ, UR7 ;  /* 0x00000007ff0b7e24 */ /* 0x000fe4000f8e00ff */
[----:B------:R-:W-:Y:S02]  /*1340*/  IMAD.MOV.U32 R8, RZ, RZ, 0x1e1 ;  /* 0x000001e1ff087424 */ /* 0x000fe400078e00ff */
[----:B------:R-:W-:Y:S02]  /*1350*/  IMAD.MOV.U32 R12, RZ, RZ, 0x1 ;  /* 0x00000001ff0c7424 */ /* 0x000fe400078e00ff */
[----:B0-----:R-:W-:-:S07]  /*1360*/  IMAD.MOV.U32 R13, RZ, RZ, RZ ;  /* 0x000000ffff0d7224 */ /* 0x001fce00078e00ff */
[----:B------:R-:W-:-:S07]  /*1370*/  LEPC R20, `(.L_x_17) ;  /* 0x000000001014794e */ /* 0x000fce0000000000 */
[----:B-1---5:R-:W-:Y:S05]  /*1380*/  CALL.ABS.NOINC R14 ;  /* 0x000000000e007343 */ /* 0x022fea0003c00000 */
.L_x_17:
[----:B------:R-:W-:-:S04]  /*1390*/  LOP3.LUT R0, R19, 0x1, RZ, 0xfc, !PT ;  /* 0x0000000113007812 */ /* 0x000fc800078efcff */
[----:B------:R-:W-:-:S13]  /*13a0*/  ISETP.NE.AND P0, PT, R0, 0x3, PT ;  /* 0x000000030000780c */ /* 0x000fda0003f05270 */
[----:B------:R-:W-:Y:S05]  /*13b0*/  @!P0 BRA `(.L_x_18) ;  /* 0x0000000000048947 */ /* 0x000fea0003800000 */
[----:B------:R-:W-:Y:S01]  /*13c0*/  BPT.TRAP 0x1 ;  /* 0x000000040000795c */ /* 0x000fe20000300000 */
.L_x_18:
[----:B------:R-:W2:Y:S01]  /*13d0*/  S2UR UR5, SR_CgaCtaId ;  /* 0x00000000000579c3 */ /* 0x000ea20000008800 */
[----:B------:R-:W-:Y:S01]  /*13e0*/  UMOV UR4, 0x400 ;  /* 0x0000040000047882 */ /* 0x000fe20000000000 */
[----:B------:R-:W-:Y:S02]  /*13f0*/  IMAD.U32 R0, RZ, RZ, UR38 ;  /* 0x00000026ff007e24 */ /* 0x000fe4000f8e00ff */
[----:B------:R-:W-:-:S03]  /*1400*/  IMAD.U32 R3, RZ, RZ, UR39 ;  /* 0x00000027ff037e24 */ /* 0x000fc6000f8e00ff */
[----:B------:R-:W-:Y:S01]  /*1410*/  SHF.L.U32 R0, R0, 0x1f, RZ ;  /* 0x0000001f00007819 */ /* 0x000fe200000006ff */
[----:B--2---:R-:W-:-:S06]  /*1420*/  ULEA UR4, UR5, UR4, 0x18 ;  /* 0x0000000405047291 */ /* 0x004fcc000f8ec03f */
[----:B------:R-:W-:-:S04]  /*1430*/  IMAD.U32 R6, RZ, RZ, UR4 ;  /* 0x00000004ff067e24 */ /* 0x000fc8000f8e00ff */
[----:B------:R-:W-:-:S04]  /*1440*/  IMAD R3, R3, 0x8, R6 ;  /* 0x0000000803037824 */ /* 0x000fc800078e0206 */
[----:B------:R2:W3:Y:S01]  /*1450*/  SYNCS.PHASECHK.TRANS64.TRYWAIT P1, [R3+URZ], R0 ;  /* 0x00000000030075a7 */ /* 0x0004e2000802017f */
[----:B------:R-:W-:Y:S05]  /*1460*/  @!P0 BRA `(.L_x_19) ;  /* 0x0000000000048947 */ /* 0x000fea0003800000 */
[----:B------:R-:W-:Y:S01]  /*1470*/  BPT.TRAP 0x1 ;  /* 0x000000040000795c */ /* 0x000fe20000300000 */
.L_x_19:
[----:B---3--:R-:W-:Y:S05]  /*1480*/  @P1 BRA `(.L_x_20) ;  /* 0x0000000000081947 */ /* 0x008fea0003800000 */
[----:B------:R-:W3:Y:S02]  /*1490*/  SYNCS.PHASECHK.TRANS64.TRYWAIT P1, [R3+URZ], R0 ;  /* 0x00000000030075a7 */ /* 0x000ee4000802017f */
[----:B---3--:R-:W-:Y:S05]  /*14a0*/  @!P1 BRA `(.L_x_21) ;  /* 0x00000088008c9947 */ /* 0x008fea0003800000 */
.L_x_20:
[----:B------:R-:W-:-:S04]  /*14b0*/  UISETP.LT.AND UP0, UPT, UR40, 0x1, UPT ;  /* 0x000000012800788c */ /* 0x000fc8000bf01270 */
[----:B------:R-:W-:-:S06]  /*14c0*/  USEL UR4, UR40, 0x1, UP0 ;  /* 0x0000000128047887 */ /* 0x000fcc0008000000 */
[----:B--23--:R-:W-:Y:S01]  /*14d0*/  IMAD.U32 R0, RZ, RZ, UR4 ;  /* 0x00000004ff007e24 */ /* 0x00cfe2000f8e00ff */
[----:B------:R-:W-:Y:S05]  /*14e0*/  WARPSYNC.ALL ;  /* 0x0000000000007948 */ /* 0x000fea0003800000 */
[----:B------:R-:W-:-:S04]  /*14f0*/  IADD3 R0, -R0, UR40, RZ ;  /* 0x0000002800007c10 */ /* 0x000fc8000fffe1ff */
[----:B------:R-:W-:Y:S02]  /*1500*/  ISETP.GE.AND P1, PT, R0, 0x1, PT ;  /* 0x000000010000780c */ /* 0x000fe40003f26270 */
[----:B------:R-:W-:Y:S01]  /*1510*/  R2UR UR4, R6 ;  /* 0x00000000060472ca */ /* 0x000fe200000e0000 */
[----:B------:R-:W-:Y:S01]  /*1520*/  WARPGROUP.ARRIVE ;  /* 0x00000000000079c5 */ /* 0x000fe20000000000 */
[----:B------:R-:W-:Y:S01]  /*1530*/  UMOV UR9, 0x40000040 ;  /* 0x4000004000097882 */ /* 0x000fe20000000000 */
[----:B------:R-:W-:-:S10]  /*1540*/  UMOV UR11, 0x40000040 ;  /* 0x40000040000b7882 */ /* 0x000fd40000000000 */
[----:B------:R-:W-:-:S04]  /*1550*/  UIADD3 UR4, UR4, 0x10100, URZ ;  /* 0x0001010004047890 */ /* 0x000fc8000fffe03f */
[----:B------:R-:W-:-:S04]  /*1560*/  USHF.R.U32.HI UR4, URZ, 0x4, UR4 ;  /* 0x000000043f047899 */ /* 0x000fc80008011604 */
[----:B------:R-:W-:Y:S02]  /*1570*/  ULOP3.LUT UR5, UR4, 0x3fff, URZ, 0xc0, !UPT ;  /* 0x00003fff04057892 */ /* 0x000fe4000f8ec03f */
[----:B------:R-:W-:Y:S02]  /*1580*/  ULOP3.LUT UR4, UR41, 0x10000, URZ, 0xfc, !UPT ;  /* 0x0001000029047892 */ /* 0x000fe4000f8efc3f */
[----:B------:R-:W-:Y:S02]  /*1590*/  ULOP3.LUT UR5, UR5, 0x10000, URZ, 0xfc, !UPT ;  /* 0x0001000005057892 */ /* 0x000fe4000f8efc3f */
[----:B------:R-:W-:Y:S02]  /*15a0*/  ULEA UR6, UR39, UR4, 0xa ;  /* 0x0000000427067291 */ /* 0x000fe4000f8e503f */
[----:B------:R-:W-:-:S05]  /*15b0*/  ULEA UR7, UR39, UR5, 0xb ;  /* 0x0000000527077291 */ /* 0x000fca000f8e583f */
[----:B------:R-:W-:Y:S02]  /*15c0*/  UMOV UR8, UR6 ;  /* 0x0000000600087c82 */ /* 0x000fe40008000000 */
[----:B------:R-:W-:Y:S02]  /*15d0*/  UMOV UR10, UR7 ;  /* 0x00000007000a7c82 */ /* 0x000fe40008000000 */
[----:B------:R-:W-:Y:S01]  /*15e0*/  IGMMA.64x256x32.S8.S8 R24, gdesc[UR8], RZ, !UPT, gsb0 ;  /* 0x06600000081879f1 */ /* 0x000fe2000c0410ff */
[----:B------:R-:W-:Y:S02]  /*15f0*/  UIADD3 UR8, UR6, 0x2, URZ ;  /* 0x0000000206087890 */ /* 0x000fe4000fffe03f */
[----:B------:R-:W-:Y:S01]  /*1600*/  UIADD3 UR10, UR7, 0x2, URZ ;  /* 0x00000002070a7890 */ /* 0x000fe2000fffe03f */
[----:B------:R-:W-:Y:S01]  /*1610*/  UMOV UR9, 0x40000040 ;  /* 0x4000004000097882 */ /* 0x000fe20000000000 */
[----:B------:R-:W-:Y:S01]  /*1620*/  UMOV UR11, 0x40000040 ;  /* 0x40000040000b7882 */ /* 0x000fe20000000000 */
[----:B------:R-:W-:-:S02]  /*1630*/  WARPGROUP.DEPBAR.LE gsb0, 0x0 ;  /* 0x00008000000079c5 */ /* 0x000fc40000010000 */
[----:B------:R-:W-:-:S06]  /*1640*/  WARPGROUP.ARRIVE ;  /* 0x00000000000079c5 */ /* 0x000fcc0000000000 */
[----:B------:R-:W-:Y:S01]  /*1650*/  IGMMA.64x256x32.S8.S8 R24, gdesc[UR8], R24, gsb0 ;  /* 0x06600000081879f1 */ /* 0x000fe20008041018 */
[----:B------:R-:W-:Y:S02]  /*1660*/  UIADD3 UR8, UR6, 0x4, URZ ;  /* 0x0000000406087890 */ /* 0x000fe4000fffe03f */
[----:B------:R-:W-:Y:S01]  /*1670*/  UIADD3 UR10, UR7, 0x4, URZ ;  /* 0x00000004070a7890 */ /* 0x000fe2000fffe03f */
[----:B------:R-:W-:Y:S01]  /*1680*/  UMOV UR9, 0x40000040 ;  /* 0x4000004000097882 */ /* 0x000fe20000000000 */
[----:B------:R-:W-:Y:S01]  /*1690*/  UMOV UR11, 0x40000040 ;  /* 0x40000040000b7882 */ /* 0x000fe20000000000 */
[----:B------:R-:W-:Y:S02]  /*16a0*/  WARPGROUP.DEPBAR.LE gsb0, 0x0 ;  /* 0x00008000000079c5 */ /* 0x000fe40000010000 */
        /* <DEDUP_REMOVED lines=8> */
[----:B------:R-:W-:Y:S03]  /*1730*/  IGMMA.64x256x32.S8.S8 R24, gdesc[UR8], R24, gsb0 ;  /* 0x06600000081879f1 */ /* 0x000fe60008041018 */
[----:B------:R-:W-:Y:S02]  /*1740*/  WARPGROUP.DEPBAR.LE gsb0, 0x0 ;  /* 0x00008000000079c5 */ /* 0x000fe40000010000 */
[----:B------:R-:W-:Y:S05]  /*1750*/  @!P1 BRA `(.L_x_22) ;  /* 0x0000000400249947 */ /* 0x000fea0003800000 */
[----:B------:R-:W-:Y:S02]  /*1760*/  UIADD3 UR6, UR39, 0x1, URZ ;  /* 0x0000000127067890 */ /* 0x000fe4000fffe03f */
[----:B------:R-:W-:Y:S02]  /*1770*/  IMAD.U32 R3, RZ, RZ, UR39 ;  /* 0x00000027ff037e24 */ /* 0x000fe4000f8e00ff */
[----:B------:R-:W-:-:S04]  /*1780*/  UISETP.NE.AND UP0, UPT, UR6, 0x4, UPT ;  /* 0x000000040600788c */ /* 0x000fc8000bf05270 */
[----:B------:R-:W-:Y:S02]  /*1790*/  USEL UR7, URZ, 0x1, UP0 ;  /* 0x000000013f077887 */ /* 0x000fe40008000000 */
[----:B------:R-:W-:Y:S02]  /*17a0*/  USEL UR6, UR6, URZ, UP0 ;  /* 0x0000003f06067287 */ /* 0x000fe40008000000 */
[----:B------:R-:W-:-:S06]  /*17b0*/  ULOP3.LUT UR7, UR38, UR7, URZ, 0x3c, !UPT ;  /* 0x0000000726077292 */ /* 0x000fcc000f8e3c3f */
[----:B------:R-:W-:-:S07]  /*17c0*/  IMAD.U32 R7, RZ, RZ, UR7 ;  /* 0x00000007ff077e24 */ /* 0x000fce000f8e00ff */
.L_x_29:
[----:B------:R-:W-:Y:S05]  /*17d0*/  @!P0 BRA `(.L_x_23) ;  /* 0x0000000000048947 */ /* 0x000fea0003800000 */
[----:B------:R-:W-:Y:S01]  /*17e0*/  BPT.TRAP 0x1 ;  /* 0x000000040000795c */ /* 0x000fe20000300000 */
.L_x_23:
[----:B------:R-:W2:Y:S01]  /*17f0*/  S2UR UR8, SR_CgaCtaId ;  /* 0x00000000000879c3 */ /* 0x000ea20000008800 */
[----:B------:R-:W-:Y:S01]  /*1800*/  UMOV UR7, 0x400 ;  /* 0x0000040000077882 */ /* 0x000fe20000000000 */
[----:B01----:R-:W-:Y:S01]  /*1810*/  IMAD.U32 R5, RZ, RZ, UR6 ;  /* 0x00000006ff057e24 */ /* 0x003fe2000f8e00ff */
[----:B------:R-:W-:Y:S01]  /*1820*/  SHF.L.U32 R4, R7, 0x1f, RZ ;  /* 0x0000001f07047819 */ /* 0x000fe200000006ff */
[----:B--2---:R-:W-:-:S06]  /*1830*/  ULEA UR7, UR8, UR7, 0x18 ;  /* 0x0000000708077291 */ /* 0x004fcc000f8ec03f */
[----:B------:R-:W-:-:S04]  /*1840*/  IMAD.U32 R6, RZ, RZ, UR7 ;  /* 0x00000007ff067e24 */ /* 0x000fc8000f8e00ff */
[----:B------:R-:W-:-:S04]  /*1850*/  IMAD R5, R5, 0x8, R6 ;  /* 0x0000000805057824 */ /* 0x000fc800078e0206 */
[----:B------:R0:W1:Y:S01]  /*1860*/  SYNCS.PHASECHK.TRANS64.TRYWAIT P1, [R5+URZ], R4 ;  /* 0x00000004050075a7 */ /* 0x000062000802017f */
[----:B------:R-:W-:Y:S05]  /*1870*/  @!P0 BRA `(.L_x_24) ;  /* 0x0000000000048947 */ /* 0x000fea0003800000 */
[----:B------:R-:W-:Y:S01]  /*1880*/  BPT.TRAP 0x1 ;  /* 0x000000040000795c */ /* 0x000fe20000300000 */
.L_x_24:
[----:B-1----:R-:W-:Y:S05]  /*1890*/  @P1 BRA `(.L_x_25) ;  /* 0x0000000000081947 */ /* 0x002fea0003800000 */
[----:B------:R-:W1:Y:S02]  /*18a0*/  SYNCS.PHASECHK.TRANS64.TRYWAIT P1, [R5+URZ], R4 ;  /* 0x00000004050075a7 */ /* 0x000e64000802017f */
[----:B-1----:R-:W-:Y:S05]  /*18b0*/  @!P1 BRA `(.L_x_26) ;  /* 0x00000084009c9947 */ /* 0x002fea0003800000 */
.L_x_25:
[----:B------:R-:W-:Y:S01]  /*18c0*/  ULEA UR7, UR6, UR4, 0xa ;  /* 0x0000000406077291 */ /* 0x000fe2000f8e503f */
[----:B------:R-:W-:Y:S01]  /*18d0*/  WARPGROUP.ARRIVE ;  /* 0x00000000000079c5 */ /* 0x000fe20000000000 */
[----:B------:R-:W-:Y:S01]  /*18e0*/  ULEA UR12, UR6, UR5, 0xb ;  /* 0x00000005060c7291 */ /* 0x000fe2000f8e583f */
[----:B------:R-:W-:Y:S01]  /*18f0*/  UMOV UR9, 0x40000040 ;  /* 0x4000004000097882 */ /* 0x000fe20000000000 */
[----:B------:R-:W-:-:S03]  /*1900*/  UMOV UR11, 0x40000040 ;  /* 0x40000040000b7882 */ /* 0x000fc60000000000 */
[----:B------:R-:W-:Y:S02]  /*1910*/  UMOV UR8, UR7 ;  /* 0x0000000700087c82 */ /* 0x000fe40008000000 */
[----:B------:R-:W-:Y:S02]  /*1920*/  UMOV UR10, UR12 ;  /* 0x0000000c000a7c82 */ /* 0x000fe40008000000 */
[----:B------:R-:W-:Y:S01]  /*1930*/  IGMMA.64x256x32.S8.S8 R24, gdesc[UR8], R24, gsb0 ;  /* 0x06600000081879f1 */ /* 0x000fe20008041018 */
        /* <DEDUP_REMOVED lines=23> */
[----:B------:R-:W-:Y:S01]  /*1ab0*/  BPT.TRAP 0x1 ;  /* 0x000000040000795c */ /* 0x000fe20000300000 */
.L_x_27:
[----:B------:R-:W-:-:S13]  /*1ac0*/  ISETP.NE.AND P1, PT, R157, RZ, PT ;  /* 0x000000ff9d00720c */ /* 0x000fda0003f25270 */
[----:B01----:R-:W-:-:S04]  /*1ad0*/  @P1 IMAD R4, R3, 0x8, R6 ;  /* 0x0000000803041824 */ /* 0x003fc800078e0206 */
[----:B------:R-:W-:-:S05]  /*1ae0*/  @P1 VIADD R4, R4, 0x20 ;  /* 0x0000002004041836 */ /* 0x000fca0000000000 */
[----:B------:R-:W-:-:S04]  /*1af0*/  @P1 PRMT R4, R23, 0x654, R4 ;  /* 0x0000065417041816 */ /* 0x000fc80000000004 */
[----:B------:R0:W-:Y:S01]  /*1b00*/  @P1 SYNCS.ARRIVE.TRANS64.RED.A1T0 RZ, [R4+URZ], RZ ;  /* 0x000000ff04ff19a7 */ /* 0x0001e2000810043f */
[----:B------:R-:W-:-:S13]  /*1b10*/  ISETP.GT.U32.AND P1, PT, R19, 0x1, PT ;  /* 0x000000011300780c */ /* 0x000fda0003f24070 */
[----:B0-----:R-:W-:Y:S05]  /*1b20*/  @P1 BRA `(.L_x_28) ;  /* 0x0000000000041947 */ /* 0x001fea0003800000 */
[----:B------:R-:W-:Y:S01]  /*1b30*/  BPT.TRAP 0x1 ;  /* 0x000000040000795c */ /* 0x000fe20000300000 */
.L_x_28:
[----:B------:R-:W-:Y:S01]  /*1b40*/  UIADD3 UR6, UR6, 0x1, URZ ;  /* 0x0000000106067890 */ /* 0x000fe2000fffe03f */
[C---:B------:R-:W-:Y:S01]  /*1b50*/  ISETP.GT.AND P2, PT, R0.reuse, 0x1, PT ;  /* 0x000000010000780c */ /* 0x040fe20003f44270 */
[----:B------:R-:W-:Y:S02]  /*1b60*/  VIADD R3, R3, 0x1 ;  /* 0x0000000103037836 */ /* 0x000fe40000000000 */
[----:B------:R-:W-:Y:S01]  /*1b70*/  UISETP.NE.AND UP0, UPT, UR6, 0x4, UPT ;  /* 0x000000040600788c */ /* 0x000fe2000bf05270 */
[----:B------:R-:W-:Y:S02]  /*1b80*/  VIADD R0, R0, 0xffffffff ;  /* 0xffffffff00007836 */ /* 0x000fe40000000000 */
[C---:B------:R-:W-:Y:S01]  /*1b90*/  ISETP.NE.AND P1, PT, R3.reuse, 0x4, PT ;  /* 0x000000040300780c */ /* 0x040fe20003f25270 */
[----:B------:R-:W-:Y:S02]  /*1ba0*/  USEL UR7, URZ, 0x1, UP0 ;  /* 0x000000013f077887 */ /* 0x000fe40008000000 */
[----:B------:R-:W-:Y:S01]  /*1bb0*/  USEL UR6, UR6, URZ, UP0 ;  /* 0x0000003f06067287 */ /* 0x000fe20008000000 */
[----:B------:R-:W-:-:S03]  /*1bc0*/  SEL R3, R3, RZ, P1 ;  /* 0x000000ff03037207 */ /* 0x000fc60000800000 */
[----:B------:R-:W-:Y:S01]  /*1bd0*/  LOP3.LUT R7, R7, UR7, RZ, 0x3c, !PT ;  /* 0x0000000707077c12 */ /* 0x000fe2000f8e3cff */
[----:B------:R-:W-:Y:S07]  /*1be0*/  @P2 BRA `(.L_x_29) ;  /* 0xfffffff800f82947 */ /* 0x000fee000383ffff */
.L_x_22:
[----:B------:R-:W2:Y:S02]  /*1bf0*/  LDC R0, c[0x0][0x28c] ;  /* 0x0000a300ff007b82 */ /* 0x000ea40000000800 */
[----:B--2---:R-:W-:-:S13]  /*1c00*/  ISETP.GE.AND P1, PT, R0, 0x1, PT ;  /* 0x000000010000780c */ /* 0x004fda0003f26270 */
[----:B------:R-:W-:Y:S05]  /*1c10*/  @!P1 BRA `(.L_x_30) ;  /* 0x0000000000409947 */ /* 0x000fea0003800000 */
[----:B------:R-:W-:Y:S05]  /*1c20*/  @!P0 BRA `(.L_x_31) ;  /* 0x0000000000048947 */ /* 0x000fea0003800000 */
[----:B------:R-:W-:Y:S01]  /*1c30*/  BPT.TRAP 0x1 ;  /* 0x000000040000795c */ /* 0x000fe20000300000 */
.L_x_31:
[----:B------:R-:W-:Y:S01]  /*1c40*/  ISETP.NE.AND P0, PT, R157, RZ, PT ;  /* 0x000000ff9d00720c */ /* 0x000fe20003f05270 */
[----:B------:R-:W-:-:S12]  /*1c50*/  UISETP.LT.AND UP1, UPT, UR40, 0x1, UPT ;  /* 0x000000012800788c */ /* 0x000fd8000bf21270 */
[----:B------:R-:W-:-:S05]  /*1c60*/  VOTEU.ANY UP0, P0 ;  /* 0x00000000003f7886 */ /* 0x000fca0000000100 */
[----:B------:R-:W-:-:S04]  /*1c70*/  @UP0 USEL UR4, UR40, 0x1, UP1 ;  /* 0x0000000128040887 */ /* 0x000fc80008800000 */
[----:B------:R-:W-:-:S06]  /*1c80*/  @UP0 UIADD3 UR4, UR39, UR40, -UR4 ;  /* 0x0000002827040290 */ /* 0x000fcc000fffe804 */
[----:B------:R-:W-:-:S04]  /*1c90*/  IMAD.U32 R0, RZ, RZ, UR4 ;  /* 0x00000004ff007e24 */ /* 0x000fc8000f8e00ff */
[----:B------:R-:W-:-:S05]  /*1ca0*/  @P0 IMAD.SHL.U32 R0, R0, 0x8, RZ ;  /* 0x0000000800000824 */ /* 0x000fca00078e00ff */
[----:B------:R-:W-:-:S04]  /*1cb0*/  @P0 LOP3.LUT R0, R0, 0x18, RZ, 0xc0, !PT ;  /* 0x0000001800000812 */ /* 0x000fc800078ec0ff */
[----:B------:R-:W-:-:S04]  /*1cc0*/  @P0 IADD3 R0, R6, 0x20, R0 ;  /* 0x0000002006000810 */ /* 0x000fc80007ffe000 */
[----:B------:R-:W-:-:S04]  /*1cd0*/  @P0 PRMT R0, R23, 0x654, R0 ;  /* 0x0000065417000816 */ /* 0x000fc80000000000 */
[----:B------:R2:W-:Y:S01]  /*1ce0*/  @P0 SYNCS.ARRIVE.TRANS64.RED.A1T0 RZ, [R0+URZ], RZ ;  /* 0x000000ff00ff09a7 */ /* 0x0005e2000810043f */
[----:B------:R-:W-:-:S13]  /*1cf0*/  ISETP.GT.U32.AND P0, PT, R19, 0x1, PT ;  /* 0x000000011300780c */ /* 0x000fda0003f04070 */
[----:B--2---:R-:W-:Y:S05]  /*1d00*/  @P0 BRA `(.L_x_30) ;  /* 0x0000000000040947 */ /* 0x004fea0003800000 */
[----:B------:R-:W-:Y:S01]  /*1d10*/  BPT.TRAP 0x1 ;  /* 0x000000040000795c */ /* 0x000fe20000300000 */
.L_x_30:
[----:B------:R-:W2:Y:S01]  /*1d20*/  LDC R13, c[0x0][0x288] ;  /* 0x0000a200ff0d7b82 */ /* 0x000ea20000000800 */
[--C-:B------:R-:W-:Y:S01]  /*1d30*/  SHF.R.U32.HI R0, RZ, 0x2, R18.reuse ;  /* 0x00000002ff007819 */ /* 0x100fe20000011612 */
[----:B------:R-:W-:Y:S01]  /*1d40*/  UIADD3 UR39, UR40, UR39, URZ ;  /* 0x0000002728277290 */ /* 0x000fe2000fffe03f */
[----:B01----:R-:W-:Y:S01]  /*1d50*/  SHF.R.U32.HI R5, RZ, 0x7, R18 ;  /* 0x00000007ff057819 */ /* 0x003fe20000011612 */
[----:B------:R-:W-:Y:S01]  /*1d60*/  ULDC UR8, c[0x0][0x284] ;  /* 0x0000a10000087ab9 */ /* 0x000fe20000000800 */
[----:B------:R-:W-:Y:S01]  /*1d70*/  LOP3.LUT R4, R18, 0x60, RZ, 0xc0, !PT ;  /* 0x0000006012047812 */ /* 0x000fe200078ec0ff */
[----:B------:R-:W-:Y:S01]  /*1d80*/  USHF.R.U32.HI UR4, URZ, 0x2, UR39 ;  /* 0x000000023f047899 */ /* 0x000fe20008011627 */
[----:B------:R-:W-:Y:S01]  /*1d90*/  LOP3.LUT R3, R0, 0x7, RZ, 0xc0, !PT ;  /* 0x0000000700037812 */ /* 0x000fe200078ec0ff */
[----:B------:R-:W-:Y:S01]  /*1da0*/  UISETP.GT.U32.AND UP1, UPT, UR39, 0x3, UPT ;  /* 0x000000032700788c */ /* 0x000fe2000bf24070 */
[----:B------:R-:W-:Y:S01]  /*1db0*/  LOP3.LUT R0, R5, 0x1, RZ, 0xc0, !PT ;  /* 0x0000000105007812 */ /* 0x000fe200078ec0ff */
[----:B------:R-:W-:Y:S01]  /*1dc0*/  ULOP3.LUT UR4, UR4, 0x1, URZ, 0xc0, !UPT ;  /* 0x0000000104047892 */ /* 0x000fe2000f8ec03f */
[----:B------:R-:W-:Y:S01]  /*1dd0*/  SHF.R.U32.HI R6, RZ, 0x1, R4 ;  /* 0x00000001ff067819 */ /* 0x000fe20000011604 */
[----:B------:R-:W-:Y:S01]  /*1de0*/  IMAD.SHL.U32 R4, R18, 0x2, RZ ;  /* 0x0000000212047824 */ /* 0x000fe200078e00ff */
[----:B------:R-:W-:Y:S01]  /*1df0*/  SHF.R.S32.HI R14, RZ, 0x1f, R22 ;  /* 0x0000001fff0e7819 */ /* 0x000fe20000011416 */
[----:B------:R-:W-:Y:S01]  /*1e00*/  IMAD.SHL.U32 R8, R0, 0x40, RZ ;  /* 0x0000004000087824 */ /* 0x000fe200078e00ff */
[--C-:B------:R-:W-:Y:S01]  /*1e10*/  IADD3 R5, RZ, -R6, -R3.reuse ;  /* 0x80000006ff057210 */ /* 0x100fe20007ffe803 */
[----:B------:R-:W-:Y:S01]  /*1e20*/  UISETP.NE.U32.AND UP0, UPT, UR4, 0x1, UPT ;  /* 0x000000010400788c */ /* 0x000fe2000bf05070 */
[----:B------:R-:W-:Y:S01]  /*1e30*/  LOP3.LUT R9, R4, 0x6, RZ, 0xc0, !PT ;  /* 0x0000000604097812 */ /* 0x000fe200078ec0ff */
[----:B------:R-:W-:Y:S01]  /*1e40*/  ULDC.64 UR6, c[0x0][0x5d0] ;  /* 0x0001740000067ab9 */ /* 0x000fe20000000a00 */
[----:B------:R-:W-:Y:S01]  /*1e50*/  LOP3.LUT R3, R8, 0x40, R3, 0xe2, !PT ;  /* 0x0000004008037812 */ /* 0x000fe200078ee203 */
[----:B------:R-:W-:Y:S01]  /*1e60*/  IMAD R7, R0, -0x40, R5 ;  /* 0xffffffc000077824 */ /* 0x000fe200078e0205 */
[----:B------:R-:W-:Y:S01]  /*1e70*/  LOP3.LUT R0, R18, 0x3, RZ, 0xc0, !PT ;  /* 0x0000000312007812 */ /* 0x000fe200078ec0ff */
[----:B------:R-:W-:Y:S01]  /*1e80*/  UISETP.LT.U32.AND UP1, UPT, UR40, 0x4, UP1 ;  /* 0x000000042800788c */ /* 0x000fe20008f21070 */
[----:B------:R-:W-:Y:S01]  /*1e90*/  PRMT R8, R9, 0x6540, R152 ;  /* 0x0000654009087816 */ /* 0x000fe20000000098 */
[----:B------:R-:W-:Y:S01]  /*1ea0*/  IMAD.SHL.U32 R152, R152, 0x100, RZ ;  /* 0x0000010098987824 */ /* 0x000fe200078e00ff */
[----:B------:R-:W-:Y:S01]  /*1eb0*/  UISETP.GT.U32.AND UP0, UPT, UR40, 0x3, !UP0 ;  /* 0x000000032800788c */ /* 0x000fe2000c704070 */
[----:B--2---:R-:W-:Y:S01]  /*1ec0*/  IMAD R11, R0, -0x2, R13 ;  /* 0xfffffffe000b7824 */ /* 0x004fe200078e020d */
[--C-:B------:R-:W-:Y:S01]  /*1ed0*/  SHF.R.S32.HI R9, RZ, 0x1f, R8.reuse ;  /* 0x0000001fff097819 */ /* 0x100fe20000011408 */
[C---:B------:R-:W-:Y:S01]  /*1ee0*/  IMAD.SHL.U32 R0, R153.reuse, 0x80, RZ ;  /* 0x0000008099007824 */ /* 0x040fe200078e00ff */
[----:B------:R-:W-:Y:S01]  /*1ef0*/  ISETP.GE.AND P0, PT, R152, R13, PT ;  /* 0x0000000d9800720c */ /* 0x000fe20003f06270 */
[----:B------:R-:W-:Y:S01]  /*1f00*/  IMAD R5, R14, UR6, RZ ;  /* 0x000000060e057c24 */ /* 0x000fe2000f8e02ff */
[----:B------:R-:W-:Y:S01]  /*1f10*/  USEL UR5, URZ, 0x1, !UP1 ;  /* 0x000000013f057887 */ /* 0x000fe2000c800000 */
[----:B------:R-:W-:Y:S01]  /*1f20*/  IMAD.WIDE R12, R153, 0x80, RZ ;  /* 0x00000080990c7825 */ /* 0x000fe200078e02ff */
[C---:B------:R-:W-:Y:S01]  /*1f30*/  ISETP.GE.OR P0, PT, R0.reuse, UR8, P0 ;  /* 0x0000000800007c0c */ /* 0x040fe20008706670 */
[----:B------:R-:W-:Y:S01]  /*1f40*/  USEL UR4, URZ, 0x1, !UP0 ;  /* 0x000000013f047887 */ /* 0x000fe2000c000000 */
[----:B------:R-:W-:Y:S01]  /*1f50*/  IADD3 R20, -R0, UR8, R7 ;  /* 0x0000000800147c10 */ /* 0x000fe2000fffe107 */
[C---:B------:R-:W-:Y:S01]  /*1f60*/  IMAD R15, R22.reuse, UR7, R5 ;  /* 0x00000007160f7c24 */ /* 0x040fe2000f8e0205 */
[----:B------:R-:W-:Y:S01]  /*1f70*/  ULOP3.LUT UR39, UR39, 0x3, URZ, 0xc0, !UPT ;  /* 0x0000000327277892 */ /* 0x000fe2000f8ec03f */
[----:B------:R-:W-:Y:S01]  /*1f80*/  IMAD.WIDE.U32 R4, R22, UR6, R8 ;  /* 0x0000000616047c25 */ /* 0x000fe2000f8e0008 */
[----:B------:R-:W-:Y:S01]  /*1f90*/  ULOP3.LUT UR38, UR4, UR38, UR5, 0x96, !UPT ;  /* 0x0000002604267292 */ /* 0x000fe2000f8e9605 */
[----:B------:R-:W-:-:S02]  /*1fa0*/  LOP3.LUT R163, R12, R3, R6, 0xfe, !PT ;  /* 0x000000030ca37212 */ /* 0x000fc400078efe06 */
[----:B------:R-:W-:Y:S02]  /*1fb0*/  IMAD.IADD R5, R5, 0x1, R15 ;  /* 0x0000000105057824 */ /* 0x000fe400078e020f */
[----:B------:R-:W-:Y:S02]  /*1fc0*/  IMAD.IADD R0, R11, 0x1, -R152 ;  /* 0x000000010b007824 */ /* 0x000fe400078e0a98 */
[----:B------:R-:W-:Y:S01]  /*1fd0*/  IMAD.MOV.U32 R153, RZ, RZ, -0x1 ;  /* 0xffffffffff997424 */ /* 0x000fe200078e00ff */
[----:B------:R-:W-:Y:S06]  /*1fe0*/  @P0 BRA `(.L_x_32) ;  /* 0x0000006000a40947 */ /* 0x000fec0003800000 */
[----:B------:R-:W0:Y:S01]  /*1ff0*/  LDC.64 R10, c[0x0][0x5c8] ;  /* 0x00017200ff0a7b82 */ /* 0x000e220000000a00 */
[----:B------:R-:W-:Y:S01]  /*2000*/  ULDC.64 UR4, c[0x0][0x5c0] ;  /* 0x0001700000047ab9 */ /* 0x000fe20000000a00 */
[----:B------:R-:W-:Y:S01]  /*2010*/  BSSY B0, `(.L_x_32) ;  /* 0x0000626000007945 */ /* 0x000fe20003800000 */
[-C--:B0-----:R-:W-:Y:S02]  /*2020*/  IMAD R6, R13, R10.reuse, RZ ;  /* 0x0000000a0d067224 */ /* 0x081fe400078e02ff */
[----:B------:R-:W-:-:S04]  /*2030*/  IMAD.WIDE.U32 R4, R163, R10, R4 ;  /* 0x0000000aa3047225 */ /* 0x000fc800078e0004 */
[----:B------:R-:W-:Y:S01]  /*2040*/  IMAD R3, R163, R11, R6 ;  /* 0x0000000ba3037224 */ /* 0x000fe200078e0206 */
[----:B------:R-:W-:-:S03]  /*2050*/  IADD3 R4, P0, R4, UR4, RZ ;  /* 0x0000000404047c10 */ /* 0x000fc6000ff1e0ff */
[----:B------:R-:W-:Y:S01]  /*2060*/  IMAD.IADD R3, R5, 0x1, R3 ;  /* 0x0000000105037824 */ /* 0x000fe200078e0203 */
[----:B------:R-:W-:-:S04]  /*2070*/  LEA R6, P1, R10, R4, 0x3 ;  /* 0x000000040a067211 */ /* 0x000fc800078218ff */
[----:B------:R-:W-:Y:S02]  /*2080*/  IADD3.X R5, R3, UR5, RZ, P0, !PT ;  /* 0x0000000503057c10 */ /* 0x000fe400087fe4ff */
[----:B-----5:R-:W-:Y:S02]  /*2090*/  ISETP.NE.AND P0, PT, R155, RZ, PT ;  /* 0x000000ff9b00720c */ /* 0x020fe40003f05270 */
[----:B------:R-:W-:-:S11]  /*20a0*/  LEA.HI.X R7, R10, R5, R11, 0x3, P1 ;  /* 0x000000050a077211 */ /* 0x000fd600008f1c0b */
[----:B------:R-:W-:Y:S05]  /*20b0*/  @!P0 BRA `(.L_x_33) ;  /* 0x0000004800648947 */ /* 0x000fea0003800000 */
[----:B------:R-:W0:Y:S01]  /*20c0*/  LDC.64 R158, c[0x0][0x5b0] ;  /* 0x00016c00ff9e7b82 */ /* 0x000e220000000a00 */
[----:B------:R-:W-:Y:S01]  /*20d0*/  ULDC.64 UR4, c[0x0][0x5b8] ;  /* 0x00016e0000047ab9 */ /* 0x000fe20000000a00 */
[----:B------:R-:W-:Y:S01]  /*20e0*/  ISETP.GE.AND P1, PT, R20, 0x1, PT ;  /* 0x000000011400780c */ /* 0x000fe20003f26270 */
[----:B------:R-:W-:Y:S01]  /*20f0*/  IMAD R3, R14, UR4, RZ ;  /* 0x000000040e037c24 */ /* 0x000fe2000f8e02ff */
[----:B------:R-:W-:Y:S01]  /*2100*/  BSSY B1, `(.L_x_34) ;  /* 0x0000010000017945 */ /* 0x000fe20003800000 */
[----:B------:R-:W-:Y:S01]  /*2110*/  IMAD.WIDE.U32 R14, R22, UR4, R8 ;  /* 0x00000004160e7c25 */ /* 0x000fe2000f8e0008 */
[----:B------:R-:W-:Y:S02]  /*2120*/  ISETP.LT.OR P2, PT, R0, 0x1, !P1 ;  /* 0x000000010000780c */ /* 0x000fe40004f41670 */
[----:B------:R-:W1:Y:S01]  /*2130*/  LDC.64 R160, c[0x0][0x5a8] ;  /* 0x00016a00ffa07b82 */ /* 0x000e620000000a00 */
[----:B------:R-:W-:Y:S02]  /*2140*/  IMAD R3, R22, UR5, R3 ;  /* 0x0000000516037c24 */ /* 0x000fe4000f8e0203 */
[----:B------:R-:W-:-:S02]  /*2150*/  IMAD.MOV.U32 R10, RZ, RZ, R14 ;  /* 0x000000ffff0a7224 */ /* 0x000fc400078e000e */
[----:B------:R-:W-:Y:S02]  /*2160*/  IMAD.IADD R11, R15, 0x1, R3 ;  /* 0x000000010f0b7824 */ /* 0x000fe400078e0203 */
[-C--:B0-----:R-:W-:Y:S01]  /*2170*/  IMAD R12, R13, R158.reuse, RZ ;  /* 0x0000009e0d0c7224 */ /* 0x081fe200078e02ff */
[----:B------:R-:W-:Y:S01]  /*2180*/  SHF.L.U64.HI R13, R158, 0x3, R159 ;  /* 0x000000039e0d7819 */ /* 0x000fe2000001029f */
[----:B------:R-:W-:-:S04]  /*2190*/  IMAD.WIDE.U32 R8, R163, R158, R10 ;  /* 0x0000009ea3087225 */ /* 0x000fc800078e000a */
[----:B------:R-:W-:Y:S01]  /*21a0*/  IMAD R21, R163, R159, R12 ;  /* 0x0000009fa3157224 */ /* 0x000fe200078e020c */
[----:B-1----:R-:W-:Y:S01]  /*21b0*/  IADD3 R8, P0, R8, R160, RZ ;  /* 0x000000a008087210 */ /* 0x002fe20007f1e0ff */
[----:B------:R-:W-:-:S03]  /*21c0*/  IMAD.SHL.U32 R12, R158, 0x8, RZ ;  /* 0x000000089e0c7824 */ /* 0x000fc600078e00ff */
[----:B------:R-:W-:Y:S01]  /*21d0*/  IADD3.X R9, R161, R9, R21, P0, !PT ;  /* 0x00000009a1097210 */ /* 0x000fe200007fe415 */
[----:B------:R-:W-:Y:S08]  /*21e0*/  @P2 BRA `(.L_x_35) ;  /* 0x0000000000042947 */ /* 0x000ff00003800000 */
[----:B------:R0:W5:Y:S02]  /*21f0*/  LDG.E.U8 R156, desc[UR36][R8.64] ;  /* 0x00000024089c7981 */ /* 0x000164000c1e1100 */
.L_x_35:
[----:B------:R-:W-:Y:S05]  /*2200*/  BSYNC B1 ;  /* 0x0000000000017941 */ /* 0x000fea0003800000 */
.L_x_34:
[----:B-----5:R-:W-:Y:S01]  /*2210*/  LOP3.LUT R3, R156, 0xffff, RZ, 0xc0, !PT ;  /* 0x0000ffff9c037812 */ /* 0x020fe200078ec0ff */
[----:B------:R-:W-:Y:S01]  /*2220*/  IMAD.WIDE.U32 R12, R163, R158, R12 ;  /* 0x0000009ea30c7225 */ /* 0x000fe200078e000c */
[----:B------:R-:W-:Y:S01]  /*2230*/  ISETP.GE.AND P0, PT, R20, 0x9, PT ;  /* 0x000000091400780c */ /* 0x000fe20003f06270 */
[----:B------:R-:W-:Y:S01]  /*2240*/  BSSY B1, `(.L_x_36) ;  /* 0x000000f000017945 */ /* 0x000fe20003800000 */
[----:B------:R-:W-:Y:S01]  /*2250*/  PRMT R15, R3, 0x8880, RZ ;  /* 0x00008880030f7816 */ /* 0x000fe200000000ff */
[----:B------:R-:W-:Y:S01]  /*2260*/  IMAD.IADD R3, R21, 0x1, R13 ;  /* 0x0000000115037824 */ /* 0x000fe200078e020d */
[----:B------:R-:W-:-:S03]  /*2270*/  IADD3 R10, P3, P4, R14, R160, R12 ;  /* 0x000000a00e0a7210 */ /* 0x000fc60007c7e00c */
[----:B------:R-:W-:Y:S01]  /*2280*/  IMAD.MOV.U32 R12, RZ, RZ, R15 ;  /* 0x000000ffff0c7224 */ /* 0x000fe200078e000f */
[----:B------:R-:W-:Y:S02]  /*2290*/  IADD3.X R11, R11, R161, R3, P3, P4 ;  /* 0x000000a10b0b7210 */ /* 0x000fe40001fe8403 */
[----:B------:R-:W-:Y:S01]  /*22a0*/  ISETP.LT.OR P3, PT, R0, 0x2, !P1 ;  /* 0x000000020000780c */ /* 0x000fe20004f61670 */
[----:B------:R-:W-:Y:S01]  /*22b0*/  IMAD R3, R12, R155, RZ ;  /* 0x0000009b0c037224 */ /* 0x000fe200078e02ff */
[----:B------:R-:W-:-:S03]  /*22c0*/  ISETP.LT.OR P4, PT, R0, 0x1, !P0 ;  /* 0x000000010000780c */ /* 0x000fc60004781670 */
[----:B------:R-:W-:-:S05]  /*22d0*/  @!P2 IMAD R13, R24, R154, R3 ;  /* 0x0000009a180da224 */ /* 0x000fca00078e0203 */
[----:B------:R1:W-:Y:S03]  /*22e0*/  @!P2 STG.E.U8 desc[UR36][R4.64], R13 ;  /* 0x0000000d0400a986 */ /* 0x0003e6000c101124 */
[----:B------:R-:W-:Y:S05]  /*22f0*/  @P3 BRA `(.L_x_37) ;  /* 0x00000000000c3947 */ /* 0x000fea0003800000 */
[----:B------:R-:W2:Y:S02]  /*2300*/  LDG.E.U8 R156, desc[UR36][R8.64+0x1] ;  /* 0x00000124089c7981 */ /* 0x000ea4000c1e1100 */
[----:B--2---:R-:W-:-:S05]  /*2310*/  PRMT R12, R156, 0x8880, RZ ;  /* 0x000088809c0c7816 */ /* 0x004fca00000000ff */
[----:B------:R-:W-:-:S07]  /*2320*/  IMAD R3, R12, R155, RZ ;  /* 0x0000009b0c037224 */ /* 0x000fce00078e02ff */
.L_x_37:
[----:B------:R-:W-:Y:S05]  /*2330*/  BSYNC B1 ;  /* 0x0000000000017941 */ /* 0x000fea0003800000 */
.L_x_36:
[----:B------:R-:W-:Y:S01]  /*2340*/  @!P3 IMAD R25, R25, R154, R3 ;  /* 0x0000009a1919b224 */ /* 0x000fe200078e0203 */
[----:B------:R-:W-:Y:S04]  /*2350*/  BSSY B1, `(.L_x_38) ;  /* 0x0000006000017945 */ /* 0x000fe80003800000 */
[----:B------:R2:W-:Y:S01]  /*2360*/  @!P3 STG.E.U8 desc[UR36][R4.64+0x1], R25 ;  /* 0x000001190400b986 */ /* 0x0005e2000c101124 */
[----:B------:R-:W-:Y:S05]  /*2370*/  @P4 BRA `(.L_x_39) ;  /* 0x00000000000c4947 */ /* 0x000fea0003800000 */
[----:B------:R-:W3:Y:S02]  /*2380*/  LDG.E.U8 R156, desc[UR36][R10.64] ;  /* 0x000000240a9c7981 */ /* 0x000ee4000c1e1100 */
[----:B---3--:R-:W-:-:S05]  /*2390*/  PRMT R12, R156, 0x8880, RZ ;  /* 0x000088809c0c7816 */ /* 0x008fca00000000ff */
[----:B------:R-:W-:-:S07]  /*23a0*/  IMAD R3, R12, R155, RZ ;  /* 0x0000009b0c037224 */ /* 0x000fce00078e02ff */
.L_x_39:
[----:B------:R-:W-:Y:S05]  /*23b0*/  BSYNC B1 ;  /* 0x0000000000017941 */ /* 0x000fea0003800000 */
.L_x_38:
[----:B------:R-:W-:Y:S01]  /*23c0*/  ISETP.LT.OR P2, PT, R0, 0x2, !P0 ;  /* 0x000000020000780c */ /* 0x000fe20004741670 */
[----:B-1----:R-:W-:Y:S01]  /*23d0*/  @!P4 IMAD R13, R26, R154, R3 ;  /* 0x0000009a1a0dc224 */ /* 0x002fe200078e0203 */
[----:B------:R-:W-:Y:S01]  /*23e0*/  BSSY B1, `(.L_x_40) ;  /* 0x0000008000017945 */ /* 0x000fe20003800000 */
[----:B------:R-:W-:-:S03]  /*23f0*/  ISETP.LT.OR P3, PT, R0, 0x9, !P1 ;  /* 0x000000090000780c */ /* 0x000fc60004f61670 */
[----:B------:R1:W-:Y:S01]  /*2400*/  @!P4 STG.E.U8 desc[UR36][R6.64], R13 ;  /* 0x0000000d0600c986 */ /* 0x0003e2000c101124 */
[----:B------:R-:W-:-:S06]  /*2410*/  ISETP.LT.OR P4, PT, R0, 0xa, !P1 ;  /* 0x0000000a0000780c */ /* 0x000fcc0004f81670 */
[----:B------:R-:W-:Y:S07]  /*2420*/  @P2 BRA `(.L_x_41) ;  /* 0x00000000000c2947 */ /* 0x000fee0003800000 */
[----:B------:R-:W3:Y:S02]  /*2430*/  LDG.E.U8 R156, desc[UR36][R10.64+0x1] ;  /* 0x000001240a9c7981 */ /* 0x000ee4000c1e1100 */
[----:B---3--:R-:W-:-:S05]  /*2440*/  PRMT R12, R156, 0x8880, RZ ;  /* 0x000088809c0c7816 */ /* 0x008fca00000000ff */
[----:B------:R-:W-:-:S07]  /*2450*/  IMAD R3, R12, R155, RZ ;  /* 0x0000009b0c037224 */ /* 0x000fce00078e02ff */
.L_x_41:
[----:B------:R-:W-:Y:S05]  /*2460*/  BSYNC B1 ;  /* 0x0000000000017941 */ /* 0x000fea0003800000 */
.L_x_40:
[----:B------:R-:W-:Y:S01]  /*2470*/  @!P2 IMAD R27, R27, R154, R3 ;  /* 0x0000009a1b1ba224 */ /* 0x000fe200078e0203 */
[----:B------:R-:W-:Y:S04]  /*2480*/  BSSY B1, `(.L_x_42) ;  /* 0x0000006000017945 */ /* 0x000fe80003800000 */
[----:B------:R3:W-:Y:S01]  /*2490*/  @!P2 STG.E.U8 desc[UR36][R6.64+0x1], R27 ;  /* 0x0000011b0600a986 */ /* 0x0007e2000c101124 */
[----:B------:R-:W-:Y:S05]  /*24a0*/  @P3 BRA `(.L_x_43) ;  /* 0x00000000000c3947 */ /* 0x000fea0003800000 */
[----:B------:R-:W4:Y:S02]  /*24b0*/  LDG.E.U8 R156, desc[UR36][R8.64+0x8] ;  /* 0x00000824089c7981 */ /* 0x000f24000c1e1100 */
[----:B----4-:R-:W-:-:S05]  /*24c0*/  PRMT R12, R156, 0x8880, RZ ;  /* 0x000088809c0c7816 */ /* 0x010fca00000000ff */
[----:B------:R-:W-:-:S07]  /*24d0*/  IMAD R3, R12, R155, RZ ;  /* 0x0000009b0c037224 */ /* 0x000fce00078e02ff */
.L_x_43:
[----:B------:R-:W-:Y:S05]  /*24e0*/  BSYNC B1 ;  /* 0x0000000000017941 */ /* 0x000fea0003800000 */
.L_x_42:
[----:B-1----:R-:W-:Y:S01]  /*24f0*/  @!P3 IMAD R13, R28, R154, R3 ;  /* 0x0000009a1c0db224 */ /* 0x002fe200078e0203 */
[----:B------:R-:W-:Y:S04]  /*2500*/  BSSY B1, `(.L_x_44) ;  /* 0x0000006000017945 */ /* 0x000fe80003800000 */
[----:B------:R1:W-:Y:S01]  /*2510*/  @!P3 STG.E.U8 desc[UR36][R4.64+0x8], R13 ;  /* 0x0000080d0400b986 */ /* 0x0003e2000c101124 */
[----:B------:R-:W-:Y:S05]  /*2520*/  @P4 BRA `(.L_x_45) ;  /* 0x00000000000c4947 */ /* 0x000fea0003800000 */
[----:B------:R-:W4:Y:S02]  /*2530*/  LDG.E.U8 R156, desc[UR36][R8.64+0x9] ;  /* 0x00000924089c7981 */ /* 0x000f24000c1e1100 */
[----:B----4-:R-:W-:-:S05]  /*2540*/  PRMT R12, R156, 0x8880, RZ ;  /* 0x000088809c0c7816 */ /* 0x010fca00000000ff */
[----:B------:R-:W-:-:S07]  /*2550*/  IMAD R3, R12, R155, RZ ;  /* 0x0000009b0c037224 */ /* 0x000fce00078e02ff */
.L_x_45:
[----:B------:R-:W-:Y:S05]  /*2560*/  BSYNC B1 ;  /* 0x0000000000017941 */ /* 0x000fea0003800000 */
.L_x_44:
[C---:B------:R-:W-:Y:S01]  /*2570*/  ISETP.LT.OR P2, PT, R0.reuse, 0x9, !P0 ;  /* 0x000000090000780c */ /* 0x040fe20004741670 */
[----:B------:R-:W-:Y:S01]  /*2580*/  @!P4 IMAD R29, R29, R154, R3 ;  /* 0x0000009a1d1dc224 */ /* 0x000fe200078e0203 */
[----:B------:R-:W-:Y:S01]  /*2590*/  BSSY B1, `(.L_x_46) ;  /* 0x0000008000017945 */ /* 0x000fe20003800000 */
[----:B------:R-:W-:-:S03]  /*25a0*/  ISETP.LT.OR P3, PT, R0, 0xa, !P0 ;  /* 0x0000000a0000780c */ /* 0x000fc60004761670 */
[----:B------:R4:W-:Y:S01]  /*25b0*/  @!P4 STG.E.U8 desc[UR36][R4.64+0x9], R29 ;  /* 0x0000091d0400c986 */ /* 0x0009e2000c101124 */
[----:B------:R-:W-:-:S06]  /*25c0*/  ISETP.LT.OR P4, PT, R0, 0x11, !P1 ;  /* 0x000000110000780c */ /* 0x000fcc0004f81670 */
[----:B------:R-:W-:Y:S07]  /*25d0*/  @P2 BRA `(.L_x_47) ;  /* 0x00000000000c2947 */ /* 0x000fee0003800000 */
[----:B------:R-:W5:Y:S02]  /*25e0*/  LDG.E.U8 R156, desc[UR36][R10.64+0x8] ;  /* 0x000008240a9c7981 */ /* 0x000f64000c1e1100 */
[----:B-----5:R-:W-:-:S05]  /*25f0*/  PRMT R12, R156, 0x8880, RZ ;  /* 0x000088809c0c7816 */ /* 0x020fca00000000ff */
[----:B------:R-:W-:-:S07]  /*2600*/  IMAD R3, R12, R155, RZ ;  /* 0x0000009b0c037224 */ /* 0x000fce00078e02ff */
.L_x_47:
[----:B------:R-:W-:Y:S05]  /*2610*/  BSYNC B1 ;  /* 0x0000000000017941 */ /* 0x000fea0003800000 */
.L_x_46:
[----:B-1----:R-:W-:Y:S01]  /*2620*/  @!P2 IMAD R13, R30, R154, R3 ;  /* 0x0000009a1e0da224 */ /* 0x002fe200078e0203 */
[----:B------:R-:W-:Y:S04]  /*2630*/  BSSY B1, `(.L_x_48) ;  /* 0x0000006000017945 */ /* 0x000fe80003800000 */
[----:B------:R1:W-:Y:S01]  /*2640*/  @!P2 STG.E.U8 desc[UR36][R6.64+0x8], R13 ;  /* 0x0000080d0600a986 */ /* 0x0003e2000c101124 */
[----:B------:R-:W-:Y:S05]  /*2650*/  @P3 BRA `(.L_x_49) ;  /* 0x00000000000c3947 */ /* 0x000fea0003800000 */
[----:B------:R-:W5:Y:S02]  /*2660*/  LDG.E.U8 R156, desc[UR36][R10.64+0x9] ;  /* 0x000009240a9c7981 */ /* 0x000f64000c1e1100 */
[----:B-----5:R-:W-:-:S05]  /*2670*/  PRMT R12, R156, 0x8880, RZ ;  /* 0x000088809c0c7816 */ /* 0x020fca00000000ff */
[----:B------:R-:W-:-:S07]  /*2680*/  IMAD R3, R12, R155, RZ ;  /* 0x0000009b0c037224 */ /* 0x000fce00078e02ff */
.L_x_49:
[----:B------:R-:W-:Y:S05]  /*2690*/  BSYNC B1 ;  /* 0x0000000000017941 */ /* 0x000fea0003800000 */
.L_x_48:
[----:B------:R-:W-:Y:S01]  /*26a0*/  @!P3 IMAD R31, R31, R154, R3 ;  /* 0x0000009a1f1fb224 */ /* 0x000fe200078e0203 */
[----:B------:R-:W-:Y:S04]  /*26b0*/  BSSY B1, `(.L_x_50) ;  /* 0x0000006000017945 */ /* 0x000fe80003800000 */
[----:B------:R0:W-:Y:S01]  /*26c0*/  @!P3 STG.E.U8 desc[UR36][R6.64+0x9], R31 ;  /* 0x0000091f0600b986 */ /* 0x0001e2000c101124 */
[----:B------:R-:W-:Y:S05]  /*26d0*/  @P4 BRA `(.L_x_51) ;  /* 0x00000000000c4947 */ /* 0x000fea0003800000 */
[----:B------:R-:W5:Y:S02]  /*26e0*/  LDG.E.U8 R156, desc[UR36][R8.64+0x10] ;  /* 0x00001024089c7981 */ /* 0x000f64000c1e1100 */
[----:B-----5:R-:W-:-:S05]  /*26f0*/  PRMT R12, R156, 0x8880, RZ ;  /* 0x000088809c0c7816 */ /* 0x020fca00000000ff */
[----:B------:R-:W-:-:S07]  /*2700*/  IMAD R3, R12, R155, RZ ;  /* 0x0000009b0c037224 */ /* 0x000fce00078e02ff */
.L_x_51:
[----:B------:R-:W-:Y:S05]  /*2710*/  BSYNC B1 ;  /* 0x0000000000017941 */ /* 0x000fea0003800000 */
.L_x_50:
[----:B------:R-:W-:Y:S01]  /*2720*/  ISETP.LT.OR P2, PT, R0, 0x12, !P1 ;  /* 0x000000120000780c */ /* 0x000fe20004f41670 */
[----:B-1----:R-:W-:Y:S01]  /*2730*/  @!P4 IMAD R13, R32, R154, R3 ;  /* 0x0000009a200dc224 */ /* 0x002fe200078e0203 */
        /* <DEDUP_REMOVED lines=8> */
.L_x_53:
[----:B------:R-:W-:Y:S05]  /*27c0*/  BSYNC B1 ;  /* 0x0000000000017941 */ /* 0x000fea0003800000 */
.L_x_52:
[----:B------:R-:W-:Y:S01]  /*27d0*/  @!P2 IMAD R33, R33, R154, R3 ;  /* 0x0000009a2121a224 */ /* 0x000fe200078e0203 */
[----:B------:R-:W-:Y:S04]  /*27e0*/  BSSY B1, `(.L_x_54) ;  /* 0x0000006000017945 */ /* 0x000fe80003800000 */
[----:B------:R0:W-:Y:S01]  /*27f0*/  @!P2 STG.E.U8 desc[UR36][R4.64+0x11], R33 ;  /* 0x000011210400a986 */ /* 0x0001e2000c101124 */
[----:B------:R-:W-:Y:S05]  /*2800*/  @P3 BRA `(.L_x_55) ;  /* 0x00000000000c3947 */ /* 0x000fea0003800000 */
[----:B------:R-:W5:Y:S02]  /*2810*/  LDG.E.U8 R156, desc[UR36][R10.64+0x10] ;  /* 0x000010240a9c7981 */ /* 0x000f64000c1e1100 */
[----:B-----5:R-:W-:-:S05]  /*2820*/  PRMT R12, R156, 0x8880, RZ ;  /* 0x000088809c0c7816 */ /* 0x020fca00000000ff */
[----:B------:R-:W-:-:S07]  /*2830*/  IMAD R3, R12, R155, RZ ;  /* 0x0000009b0c037224 */ /* 0x000fce00078e02ff */
.L_x_55:
[----:B------:R-:W-:Y:S05]  /*2840*/  BSYNC B1 ;  /* 0x0000000000017941 */ /* 0x000fea0003800000 */
.L_x_54:
[----:B-1----:R-:W-:Y:S01]  /*2850*/  @!P3 IMAD R13, R34, R154, R3 ;  /* 0x0000009a220db224 */ /* 0x002fe200078e0203 */
[----:B------:R-:W-:Y:S04]  /*2860*/  BSSY B1, `(.L_x_56) ;  /* 0x0000006000017945 */ /* 0x000fe80003800000 */
[----:B------:R1:W-:Y:S01]  /*2870*/  @!P3 STG.E.U8 desc[UR36][R6.64+0x10], R13 ;  /* 0x0000100d0600b986 */ /* 0x0003e2000c101124 */
[----:B------:R-:W-:Y:S05]  /*2880*/  @P4 BRA `(.L_x_57) ;  /* 0x00000000000c4947 */ /* 0x000fea0003800000 */
[----:B------:R-:W5:Y:S02]  /*2890*/  LDG.E.U8 R156, desc[UR36][R10.64+0x11] ;  /* 0x000011240a9c7981 */ /* 0x000f64000c1e1100 */
[----:B-----5:R-:W-:-:S05]  /*28a0*/  PRMT R12, R156, 0x8880, RZ ;  /* 0x000088809c0c7816 */ /* 0x020fca00000000ff */
[----:B------:R-:W-:-:S07]  /*28b0*/  IMAD R3, R12, R155, RZ ;  /* 0x0000009b0c037224 */ /* 0x000fce00078e02ff */
.L_x_57:
[----:B------:R-:W-:Y:S05]  /*28c0*/  BSYNC B1 ;  /* 0x0000000000017941 */ /* 0x000fea0003800000 */
.L_x_56:
        /* <DEDUP_REMOVED lines=10> */
.L_x_59:
[----:B------:R-:W-:Y:S05]  /*2970*/  BSYNC B1 ;  /* 0x0000000000017941 */ /* 0x000fea0003800000 */
.L_x_58:
[----:B-1----:R-:W-:Y:S01]  /*2980*/  @!P2 IMAD R13, R36, R154, R3 ;  /* 0x0000009a240da224 */ /* 0x002fe200078e0203 */
[----:B------:R-:W-:Y:S04]  /*2990*/  BSSY B1, `(.L_x_60) ;  /* 0x0000006000017945 */ /* 0x000fe80003800000 */
[----:B------:R1:W-:Y:S01]  /*29a0*/  @!P2 STG.E.U8 desc[UR36][R4.64+0x18], R13 ;  /* 0x0000180d0400a986 */ /* 0x0003e2000c101124 */
[----:B------:R-:W-:Y:S05]  /*29b0*/  @P3 BRA `(.L_x_61) ;  /* 0x00000000000c3947 */ /* 0x000fea0003800000 */
[----:B------:R-:W5:Y:S02]  /*29c0*/  LDG.E.U8 R156, desc[UR36][R8.64+0x19] ;  /* 0x00001924089c7981 */ /* 0x000f64000c1e1100 */
[----:B-----5:R-:W-:-:S05]  /*29d0*/  PRMT R12, R156, 0x8880, RZ ;  /* 0x000088809c0c7816 */ /* 0x020fca00000000ff */
[----:B------:R-:W-:-:S07]  /*29e0*/  IMAD R3, R12, R155, RZ ;  /* 0x0000009b0c037224 */ /* 0x000fce00078e02ff */
.L_x_61:
[----:B------:R-:W-:Y:S05]  /*29f0*/  BSYNC B1 ;  /* 0x0000000000017941 */ /* 0x000fea0003800000 */
.L_x_60:
[----:B------:R-:W-:Y:S01]  /*2a00*/  @!P3 IMAD R37, R37, R154, R3 ;  /* 0x0000009a2525b224 */ /* 0x000fe200078e0203 */
[----:B------:R-:W-:Y:S04]  /*2a10*/  BSSY B1, `(.L_x_62) ;  /* 0x0000006000017945 */ /* 0x000fe80003800000 */
[----:B------:R0:W-:Y:S01]  /*2a20*/  @!P3 STG.E.U8 desc[UR36][R4.64+0x19], R37 ;  /* 0x000019250400b986 */ /* 0x0001e2000c101124 */
[----:B------:R-:W-:Y:S05]  /*2a30*/  @P4 BRA `(.L_x_63) ;  /* 0x00000000000c4947 */ /* 0x000fea0003800000 */
[----:B------:R-:W5:Y:S02]  /*2a40*/  LDG.E.U8 R156, desc[UR36][R10.64+0x18] ;  /* 0x000018240a9c7981 */ /* 0x000f64000c1e1100 */
[----:B-----5:R-:W-:-:S05]  /*2a50*/  PRMT R12, R156, 0x8880, RZ ;  /* 0x000088809c0c7816 */ /* 0x020fca00000000ff */
[----:B------:R-:W-:-:S07]  /*2a60*/  IMAD R3, R12, R155, RZ ;  /* 0x0000009b0c037224 */ /* 0x000fce00078e02ff */
.L_x_63:
[----:B------:R-:W-:Y:S05]  /*2a70*/  BSYNC B1 ;  /* 0x0000000000017941 */ /* 0x000fea0003800000 */
.L_x_62:
        /* <DEDUP_REMOVED lines=10> */
.L_x_65:
[----:B------:R-:W-:Y:S05]  /*2b20*/  BSYNC B1 ;  /* 0x0000000000017941 */ /* 0x000fea0003800000 */
.L_x_64:
[----:B------:R-:W-:Y:S01]  /*2b30*/  @!P2 IMAD R39, R39, R154, R3 ;  /* 0x0000009a2727a224 */ /* 0x000fe200078e0203 */
[----:B------:R-:W-:Y:S04]  /*2b40*/  BSSY B1, `(.L_x_66) ;  /* 0x0000006000017945 */ /* 0x000fe80003800000 */
[----:B------:R0:W-:Y:S01]  /*2b50*/  @!P2 STG.E.U8 desc[UR36][R6.64+0x19], R39 ;  /* 0x000019270600a986 */ /* 0x0001e2000c101124 */
[----:B------:R-:W-:Y:S05]  /*2b60*/  @P3 BRA `(.L_x_67) ;  /* 0x00000000000c3947 */ /* 0x000fea0003800000 */
[----:B------:R-:W5:Y:S02]  /*2b70*/  LDG.E.U8 R156, desc[UR36][R8.64+0x20] ;  /* 0x00002024089c7981 */ /* 0x000f64000c1e1100 */
[----:B-----5:R-:W-:-:S05]  /*2b80*/  PRMT R12, R156, 0x8880, RZ ;  /* 0x000088809c0c7816 */ /* 0x020fca00000000ff */
[----:B------:R-:W-:-:S07]  /*2b90*/  IMAD R3, R12, R155, RZ ;  /* 0x0000009b0c037224 */ /* 0x000fce00078e02ff */
.L_x_67:
[----:B------:R-:W-:Y:S05]  /*2ba0*/  BSYNC B1 ;  /* 0x0000000000017941 */ /* 0x000fea0003800000 */
.L_x_66:
[----:B-1----:R-:W-:Y:S01]  /*2bb0*/  @!P3 IMAD R13, R40, R154, R3 ;  /* 0x0000009a280db224 */ /* 0x002fe200078e0203 */
[----:B------:R-:W-:Y:S04]  /*2bc0*/  BSSY B1, `(.L_x_68) ;  /* 0x0000006000017945 */ /* 0x000fe80003800000 */
[----:B------:R1:W-:Y:S01]  /*2bd0*/  @!P3 STG.E.U8 desc[UR36][R4.64+0x20], R13 ;  /* 0x0000200d0400b986 */ /* 0x0003e2000c101124 */
[----:B------:R-:W-:Y:S05]  /*2be0*/  @P4 BRA `(.L_x_69) ;  /* 0x00000000000c4947 */ /* 0x000fea0003800000 */
[----:B------:R-:W5:Y:S02]  /*2bf0*/  LDG.E.U8 R156, desc[UR36][R8.64+0x21] ;  /* 0x00002124089c7981 */ /* 0x000f64000c1e1100 */
[----:B-----5:R-:W-:-:S05]  /*2c00*/  PRMT R12, R156, 0x8880, RZ ;  /* 0x000088809c0c7816 */ /* 0x020fca00000000ff */
[----:B------:R-:W-:-:S07]  /*2c10*/  IMAD R3, R12, R155, RZ ;  /* 0x0000009b0c037224 */ /* 0x000fce00078e02ff */
.L_x_69:
[----:B------:R-:W-:Y:S05]  /*2c20*/  BSYNC B1 ;  /* 0x0000000000017941 */ /* 0x000fea0003800000 */
.L_x_68:
        /* <DEDUP_REMOVED lines=10> */
.L_x_71:
[----:B------:R-:W-:Y:S05]  /*2cd0*/  BSYNC B1 ;  /* 0x0000000000017941 */ /* 0x000fea0003800000 */
.L_x_70:
[----:B-1----:R-:W-:Y:S01]  /*2ce0*/  @!P2 IMAD R13, R42, R154, R3 ;  /* 0x0000009a2a0da224 */ /* 0x002fe200078e0203 */
[----:B------:R-:W-:Y:S04]  /*2cf0*/  BSSY B1, `(.L_x_72) ;  /* 0x0000006000017945 */ /* 0x000fe80003800000 */
[----:B------:R1:W-:Y:S01]  /*2d00*/  @!P2 STG.E.U8 desc[UR36][R6.64+0x20], R13 ;  /* 0x0000200d0600a986 */ /* 0x0003e2000c101124 */
[----:B------:R-:W-:Y:S05]  /*2d10*/  @P3 BRA `(.L_x_73) ;  /* 0x00000000000c3947 */ /* 0x000fea0003800000 */
[----:B------:R-:W5:Y:S02]  /*2d20*/  LDG.E.U8 R156, desc[UR36][R10.64+0x21] ;  /* 0x000021240a9c7981 */ /* 0x000f64000c1e1100 */
[----:B-----5:R-:W-:-:S05]  /*2d30*/  PRMT R12, R156, 0x8880, RZ ;  /* 0x000088809c0c7816 */ /* 0x020fca00000000ff */
[----:B------:R-:W-:-:S07]  /*2d40*/  IMAD R3, R12, R155, RZ ;  /* 0x0000009b0c037224 */ /* 0x000fce00078e02ff */
.L_x_73:
[----:B------:R-:W-:Y:S05]  /*2d50*/  BSYNC B1 ;  /* 0x0000000000017941 */ /* 0x000fea0003800000 */
.L_x_72:
[----:B------:R-:W-:Y:S01]  /*2d60*/  @!P3 IMAD R43, R43, R154, R3 ;  /* 0x0000009a2b2bb224 */ /* 0x000fe200078e0203 */
[----:B------:R-:W-:Y:S04]  /*2d70*/  BSSY B1, `(.L_x_74) ;  /* 0x0000006000017945 */ /* 0x000fe80003800000 */
[----:B------:R0:W-:Y:S01]  /*2d80*/  @!P3 STG.E.U8 desc[UR36][R6.64+0x21], R43 ;  /* 0x0000212b0600b986 */ /* 0x0001e2000c101124 */
[----:B------:R-:W-:Y:S05]  /*2d90*/  @P4 BRA `(.L_x_75) ;  /* 0x00000000000c4947 */ /* 0x000fea0003800000 */
[----:B------:R-:W5:Y:S02]  /*2da0*/  LDG.E.U8 R156, desc[UR36][R8.64+0x28] ;  /* 0x00002824089c7981 */ /* 0x000f64000c1e1100 */
[----:B-----5:R-:W-:-:S05]  /*2db0*/  PRMT R12, R156, 0x8880, RZ ;  /* 0x000088809c0c7816 */ /* 0x020fca00000000ff */
[----:B------:R-:W-:-:S07]  /*2dc0*/  IMAD R3, R12, R155, RZ ;  /* 0x0000009b0c037224 */ /* 0x000fce00078e02ff */
.L_x_75:
[----:B------:R-:W-:Y:S05]  /*2dd0*/  BSYNC B1 ;  /* 0x0000000000017941 */ /* 0x000fea0003800000 */
.L_x_74:
        /* <DEDUP_REMOVED lines=10> */
.L_x_77:
[----:B------:R-:W-:Y:S05]  /*2e80*/  BSYNC B1 ;  /* 0x0000000000017941 */ /* 0x000fea0003800000 */
.L_x_76:
[----:B------:R-:W-:Y:S01]  /*2e90*/  @!P2 IMAD R45, R45, R154, R3 ;  /* 0x0000009a2d2da224 */ /* 0x000fe200078e0203 */
[----:B------:R-:W-:Y:S04]  /*2ea0*/  BSSY B1, `(.L_x_78) ;  /* 0x0000006000017945 */ /* 0x000fe80003800000 */
[----:B------:R0:W-:Y:S01]  /*2eb0*/  @!P2 STG.E.U8 desc[UR36][R4.64+0x29], R45 ;  /* 0x0000292d0400a986 */ /* 0x0001e2000c101124 */
[----:B------:R-:W-:Y:S05]  /*2ec0*/  @P3 BRA `(.L_x_79) ;  /* 0x00000000000c3947 */ /* 0x000fea0003800000 */
[----:B------:R-:W5:Y:S02]  /*2ed0*/  LDG.E.U8 R156, desc[UR36][R10.64+0x28] ;  /* 0x000028240a9c7981 */ /* 0x000f64000c1e1100 */
[----:B-----5:R-:W-:-:S05]  /*2ee0*/  PRMT R12, R156, 0x8880, RZ ;  /* 0x000088809c0c7816 */ /* 0x020fca00000000ff */
[----:B------:R-:W-:-:S07]  /*2ef0*/  IMAD R3, R12, R155, RZ ;  /* 0x0000009b0c037224 */ /* 0x000fce00078e02ff */
.L_x_79:
[----:B------:R-:W-:Y:S05]  /*2f00*/  BSYNC B1 ;  /* 0x0000000000017941 */ /* 0x000fea0003800000 */
.L_x_78:
[----:B-1----:R-:W-:Y:S01]  /*2f10*/  @!P3 IMAD R13, R46, R154, R3 ;  /* 0x0000009a2e0db224 */ /* 0x002fe200078e0203 */
[----:B------:R-:W-:Y:S04]  /*2f20*/  BSSY B1, `(.L_x_80) ;  /* 0x0000006000017945 */ /* 0x000fe80003800000 */
[----:B------:R1:W-:Y:S01]  /*2f30*/  @!P3 STG.E.U8 desc[UR36][R6.64+0x28], R13 ;  /* 0x0000280d0600b986 */ /* 0x0003e2000c101124 */
[----:B------:R-:W-:Y:S05]  /*2f40*/  @P4 BRA `(.L_x_81) ;  /* 0x00000000000c4947 */ /* 0x000fea0003800000 */
[----:B------:R-:W5:Y:S02]  /*2f50*/  LDG.E.U8 R156, desc[UR36][R10.64+0x29] ;  /* 0x000029240a9c7981 */ /* 0x000f64000c1e1100 */
[----:B-----5:R-:W-:-:S05]  /*2f60*/  PRMT R12, R156, 0x8880, RZ ;  /* 0x000088809c0c7816 */ /* 0x020fca00000000ff */
[----:B------:R-:W-:-:S07]  /*2f70*/  IMAD R3, R12, R155, RZ ;  /* 0x0000009b0c037224 */ /* 0x000fce00078e02ff */
.L_x_81:
[----:B------:R-:W-:Y:S05]  /*2f80*/  BSYNC B1 ;  /* 0x0000000000017941 */ /* 0x000fea0003800000 */
.L_x_80:
        /* <DEDUP_REMOVED lines=10> */
.L_x_83:
[----:B------:R-:W-:Y:S05]  /*3030*/  BSYNC B1 ;  /* 0x0000000000017941 */ /* 0x000fea0003800000 */
.L_x_82:
[----:B-1----:R-:W-:Y:S01]  /*3040*/  @!P2 IMAD R13, R48, R154, R3 ;  /* 0x0000009a300da224 */ /* 0x002fe200078e0203 */
[----:B------:R-:W-:Y:S04]  /*3050*/  BSSY B1, `(.L_x_84) ;  /* 0x0000006000017945 */ /* 0x000fe80003800000 */
[----:B------:R1:W-:Y:S01]  /*3060*/  @!P2 STG.E.U8 desc[UR36][R4.64+0x30], R13 ;  /* 0x0000300d0400a986 */ /* 0x0003e2000c101124 */
[----:B------:R-:W-:Y:S05]  /*3070*/  @P3 BRA `(.L_x_85) ;  /* 0x00000000000c3947 */ /* 0x000fea0003800000 */
[----:B------:R-:W5:Y:S02]  /*3080*/  LDG.E.U8 R156, desc[UR36][R8.64+0x31] ;  /* 0x00003124089c7981 */ /* 0x000f64000c1e1100 */
[----:B-----5:R-:W-:-:S05]  /*3090*/  PRMT R12, R156, 0x8880, RZ ;  /* 0x000088809c0c7816 */ /* 0x020fca00000000ff */
[----:B------:R-:W-:-:S07]  /*30a0*/  IMAD R3, R12, R155, RZ ;  /* 0x0000009b0c037224 */ /* 0x000fce00078e02ff */
.L_x_85:
[----:B------:R-:W-:Y:S05]  /*30b0*/  BSYNC B1 ;  /* 0x0000000000017941 */ /* 0x000fea0003800000 */
.L_x_84:
[----:B------:R-:W-:Y:S01]  /*30c0*/  @!P3 IMAD R49, R49, R154, R3 ;  /* 0x0000009a3131b224 */ /* 0x000fe200078e0203 */
[----:B------:R-:W-:Y:S04]  /*30d0*/  BSSY B1, `(.L_x_86) ;  /* 0x0000006000017945 */ /* 0x000fe80003800000 */
[----:B------:R0:W-:Y:S01]  /*30e0*/  @!P3 STG.E.U8 desc[UR36][R4.64+0x31], R49 ;  /* 0x000031310400b986 */ /* 0x0001e2000c101124 */
[----:B------:R-:W-:Y:S05]  /*30f0*/  @P4 BRA `(.L_x_87) ;  /* 0x00000000000c4947 */ /* 0x000fea0003800000 */
[----:B------:R-:W5:Y:S02]  /*3100*/  LDG.E.U8 R156, desc[UR36][R10.64+0x30] ;  /* 0x000030240a9c7981 */ /* 0x000f64000c1e1100 */
[----:B-----5:R-:W-:-:S05]  /*3110*/  PRMT R12, R156, 0x8880, RZ ;  /* 0x000088809c0c7816 */ /* 0x020fca00000000ff */
[----:B------:R-:W-:-:S07]  /*3120*/  IMAD R3, R12, R155, RZ ;  /* 0x0000009b0c037224 */ /* 0x000fce00078e02ff */
.L_x_87:
[----:B------:R-:W-:Y:S05]  /*3130*/  BSYNC B1 ;  /* 0x0000000000017941 */ /* 0x000fea0003800000 */
.L_x_86:
        /* <DEDUP_REMOVED lines=10> */
.L_x_89:
[----:B------:R-:W-:Y:S05]  /*31e0*/  BSYNC B1 ;  /* 0x0000000000017941 */ /* 0x000fea0003800000 */
.L_x_88:
[----:B------:R-:W-:Y:S01]  /*31f0*/  @!P2 IMAD R51, R51, R154, R3 ;  /* 0x0000009a3333a224 */ /* 0x000fe200078e0203 */
[----:B------:R-:W-:Y:S04]  /*3200*/  BSSY B1, `(.L_x_90) ;  /* 0x0000006000017945 */ /* 0x000fe80003800000 */
[----:B------:R0:W-:Y:S01]  /*3210*/  @!P2 STG.E.U8 desc[UR36][R6.64+0x31], R51 ;  /* 0x000031330600a986 */ /* 0x0001e2000c101124 */
[----:B------:R-:W-:Y:S05]  /*3220*/  @P3 BRA `(.L_x_91) ;  /* 0x00000000000c3947 */ /* 0x000fea0003800000 */
[----:B------:R-:W5:Y:S02]  /*3230*/  LDG.E.U8 R156, desc[UR36][R8.64+0x38] ;  /* 0x00003824089c7981 */ /* 0x000f64000c1e1100 */
[----:B-----5:R-:W-:-:S05]  /*3240*/  PRMT R12, R156, 0x8880, RZ ;  /* 0x000088809c0c7816 */ /* 0x020fca00000000ff */
[----:B------:R-:W-:-:S07]  /*3250*/  IMAD R3, R12, R155, RZ ;  /* 0x0000009b0c037224 */ /* 0x000fce00078e02ff */
.L_x_91:
[----:B------:R-:W-:Y:S05]  /*3260*/  BSYNC B1 ;  /* 0x0000000000017941 */ /* 0x000fea0003800000 */
.L_x_90:
[----:B-1----:R-:W-:Y:S01]  /*3270*/  @!P3 IMAD R13, R52, R154, R3 ;  /* 0x0000009a340db224 */ /* 0x002fe200078e0203 */
[----:B------:R-:W-:Y:S04]  /*3280*/  BSSY B1, `(.L_x_92) ;  /* 0x0000006000017945 */ /* 0x000fe80003800000 */
[----:B------:R1:W-:Y:S01]  /*3290*/  @!P3 STG.E.U8 desc[UR36][R4.64+0x38], R13 ;  /* 0x0000380d0400b986 */ /* 0x0003e2000c101124 */
[----:B------:R-:W-:Y:S05]  /*32a0*/  @P4 BRA `(.L_x_93) ;  /* 0x00000000000c4947 */ /* 0x000fea0003800000 */
[----:B------:R-:W5:Y:S02]  /*32b0*/  LDG.E.U8 R156, desc[UR36][R8.64+0x39] ;  /* 0x00003924089c7981 */ /* 0x000f64000c1e1100 */
[----:B-----5:R-:W-:-:S05]  /*32c0*/  PRMT R12, R156, 0x8880, RZ ;  /* 0x000088809c0c7816 */ /* 0x020fca00000000ff */
[----:B------:R-:W-:-:S07]  /*32d0*/  IMAD R3, R12, R155, RZ ;  /* 0x0000009b0c037224 */ /* 0x000fce00078e02ff */
.L_x_93:
[----:B------:R-:W-:Y:S05]  /*32e0*/  BSYNC B1 ;  /* 0x0000000000017941 */ /* 0x000fea0003800000 */
.L_x_92:
        /* <DEDUP_REMOVED lines=10> */
.L_x_95:
[----:B------:R-:W-:Y:S05]  /*3390*/  BSYNC B1 ;  /* 0x0000000000017941 */ /* 0x000fea0003800000 */
.L_x_94:
[----:B-1----:R-:W-:Y:S01]  /*33a0*/  @!P2 IMAD R13, R54, R154, R3 ;  /* 0x0000009a360da224 */ /* 0x002fe200078e0203 */
[----:B------:R-:W-:Y:S04]  /*33b0*/  BSSY B1, `(.L_x_96) ;  /* 0x0000006000017945 */ /* 0x000fe80003800000 */
[----:B------:R1:W-:Y:S01]  /*33c0*/  @!P2 STG.E.U8 desc[UR36][R6.64+0x38], R13 ;  /* 0x0000380d0600a986 */ /* 0x0003e2000c101124 */
[----:B------:R-:W-:Y:S05]  /*33d0*/  @P3 BRA `(.L_x_97) ;  /* 0x00000000000c3947 */ /* 0x000fea0003800000 */
[----:B------:R-:W5:Y:S02]  /*33e0*/  LDG.E.U8 R156, desc[UR36][R10.64+0x39] ;  /* 0x000039240a9c7981 */ /* 0x000f64000c1e1100 */
[----:B-----5:R-:W-:-:S05]  /*33f0*/  PRMT R12, R156, 0x8880, RZ ;  /* 0x000088809c0c7816 */ /* 0x020fca00000000ff */
[----:B------:R-:W-:-:S07]  /*3400*/  IMAD R3, R12, R155, RZ ;  /* 0x0000009b0c037224 */ /* 0x000fce00078e02ff */
.L_x_97:
[----:B------:R-:W-:Y:S05]  /*3410*/  BSYNC B1 ;  /* 0x0000000000017941 */ /* 0x000fea0003800000 */
.L_x_96:
[----:B------:R-:W-:Y:S01]  /*3420*/  @!P3 IMAD R55, R55, R154, R3 ;  /* 0x0000009a3737b224 */ /* 0x000fe200078e0203 */
[----:B------:R-:W-:Y:S04]  /*3430*/  BSSY B1, `(.L_x_98) ;  /* 0x0000006000017945 */ /* 0x000fe80003800000 */
[----:B------:R0:W-:Y:S01]  /*3440*/  @!P3 STG.E.U8 desc[UR36][R6.64+0x39], R55 ;  /* 0x000039370600b986 */ /* 0x0001e2000c101124 */
[----:B------:R-:W-:Y:S05]  /*3450*/  @P4 BRA `(.L_x_99) ;  /* 0x00000000000c4947 */ /* 0x000fea0003800000 */
[----:B------:R-:W5:Y:S02]  /*3460*/  LDG.E.U8 R156, desc[UR36][R8.64+0x40] ;  /* 0x00004024089c7981 */ /* 0x000f64000c1e1100 */
[----:B-----5:R-:W-:-:S05]  /*3470*/  PRMT R12, R156, 0x8880, RZ ;  /* 0x000088809c0c7816 */ /* 0x020fca00000000ff */
[----:B------:R-:W-:-:S07]  /*3480*/  IMAD R3, R12, R155, RZ ;  /* 0x0000009b0c037224 */ /* 0x000fce00078e02ff */
.L_x_99:
[----:B------:R-:W-:Y:S05]  /*3490*/  BSYNC B1 ;  /* 0x0000000000017941 */ /* 0x000fea0003800000 */
.L_x_98:
        /* <DEDUP_REMOVED lines=10> */
.L_x_101:
[----:B------:R-:W-:Y:S05]  /*3540*/  BSYNC B1 ;  /* 0x0000000000017941 */ /* 0x000fea0003800000 */
.L_x_100:
[----:B------:R-:W-:Y:S01]  /*3550*/  @!P2 IMAD R57, R57, R154, R3 ;  /* 0x0000009a3939a224 */ /* 0x000fe200078e0203 */
[----:B------:R-:W-:Y:S04]  /*3560*/  BSSY B1, `(.L_x_102) ;  /* 0x0000006000017945 */ /* 0x000fe80003800000 */
[----:B------:R0:W-:Y:S01]  /*3570*/  @!P2 STG.E.U8 desc[UR36][R4.64+0x41], R57 ;  /* 0x000041390400a986 */ /* 0x0001e2000c101124 */
[----:B------:R-:W-:Y:S05]  /*3580*/  @P3 BRA `(.L_x_103) ;  /* 0x00000000000c3947 */ /* 0x000fea0003800000 */
[----:B------:R-:W5:Y:S02]  /*3590*/  LDG.E.U8 R156, desc[UR36][R10.64+0x40] ;  /* 0x000040240a9c7981 */ /* 0x000f64000c1e1100 */
[----:B-----5:R-:W-:-:S05]  /*35a0*/  PRMT R12, R156, 0x8880, RZ ;  /* 0x000088809c0c7816 */ /* 0x020fca00000000ff */
[----:B------:R-:W-:-:S07]  /*35b0*/  IMAD R3, R12, R155, RZ ;  /* 0x0000009b0c037224 */ /* 0x000fce00078e02ff */
.L_x_103:
[----:B------:R-:W-:Y:S05]  /*35c0*/  BSYNC B1 ;  /* 0x0000000000017941 */ /* 0x000fea0003800000 */
.L_x_102:
[----:B-1----:R-:W-:Y:S01]  /*35d0*/  @!P3 IMAD R13, R58, R154, R3 ;  /* 0x0000009a3a0db224 */ /* 0x002fe200078e0203 */
[----:B------:R-:W-:Y:S04]  /*35e0*/  BSSY B1, `(.L_x_104) ;  /* 0x0000006000017945 */ /* 0x000fe80003800000 */
[----:B------:R1:W-:Y:S01]  /*35f0*/  @!P3 STG.E.U8 desc[UR36][R6.64+0x40], R13 ;  /* 0x0000400d0600b986 */ /* 0x0003e2000c101124 */
[----:B------:R-:W-:Y:S05]  /*3600*/  @P4 BRA `(.L_x_105) ;  /* 0x00000000000c4947 */ /* 0x000fea0003800000 */
[----:B------:R-:W5:Y:S02]  /*3610*/  LDG.E.U8 R156, desc[UR36][R10.64+0x41] ;  /* 0x000041240a9c7981 */ /* 0x000f64000c1e1100 */
[----:B-----5:R-:W-:-:S05]  /*3620*/  PRMT R12, R156, 0x8880, RZ ;  /* 0x000088809c0c7816 */ /* 0x020fca00000000ff */
[----:B------:R-:W-:-:S07]  /*3630*/  IMAD R3, R12, R155, RZ ;  /* 0x0000009b0c037224 */ /* 0x000fce00078e02ff */
.L_x_105:
[----:B------:R-:W-:Y:S05]  /*3640*/  BSYNC B1 ;  /* 0x0000000000017941 */ /* 0x000fea0003800000 */
.L_x_104:
        /* <DEDUP_REMOVED lines=10> */
.L_x_107:
[----:B------:R-:W-:Y:S05]  /*36f0*/  BSYNC B1 ;  /* 0x0000000000017941 */ /* 0x000fea0003800000 */
.L_x_106:
[----:B-1----:R-:W-:Y:S01]  /*3700*/  @!P2 IMAD R13, R60, R154, R3 ;  /* 0x0000009a3c0da224 */ /* 0x002fe200078e0203 */
[----:B------:R-:W-:Y:S04]  /*3710*/  BSSY B1, `(.L_x_108) ;  /* 0x0000006000017945 */ /* 0x000fe80003800000 */
[----:B------:R1:W-:Y:S01]  /*3720*/  @!P2 STG.E.U8 desc[UR36][R4.64+0x48], R13 ;  /* 0x0000480d0400a986 */ /* 0x0003e2000c101124 */
[----:B------:R-:W-:Y:S05]  /*3730*/  @P3 BRA `(.L_x_109) ;  /* 0x00000000000c3947 */ /* 0x000fea0003800000 */
[----:B------:R-:W5:Y:S02]  /*3740*/  LDG.E.U8 R156, desc[UR36][R8.64+0x49] ;  /* 0x00004924089c7981 */ /* 0x000f64000c1e1100 */
[----:B-----5:R-:W-:-:S05]  /*3750*/  PRMT R12, R156, 0x8880, RZ ;  /* 0x000088809c0c7816 */ /* 0x020fca00000000ff */
[----:B------:R-:W-:-:S07]  /*3760*/  IMAD R3, R12, R155, RZ ;  /* 0x0000009b0c037224 */ /* 0x000fce00078e02ff */
.L_x_109:
[----:B------:R-:W-:Y:S05]  /*3770*/  BSYNC B1 ;  /* 0x0000000000017941 */ /* 0x000fea0003800000 */
.L_x_108:
[----:B------:R-:W-:Y:S01]  /*3780*/  @!P3 IMAD R61, R61, R154, R3 ;  /* 0x0000009a3d3db224 */ /* 0x000fe200078e0203 */
[----:B------:R-:W-:Y:S04]  /*3790*/  BSSY B1, `(.L_x_110) ;  /* 0x0000006000017945 */ /* 0x000fe80003800000 */
[----:B------:R0:W-:Y:S01]  /*37a0*/  @!P3 STG.E.U8 desc[UR36][R4.64+0x49], R61 ;  /* 0x0000493d0400b986 */ /* 0x0001e2000c101124 */
[----:B------:R-:W-:Y:S05]  /*37b0*/  @P4 BRA `(.L_x_111) ;  /* 0x00000000000c4947 */ /* 0x000fea0003800000 */
[----:B------:R-:W5:Y:S02]  /*37c0*/  LDG.E.U8 R156, desc[UR36][R10.64+0x48] ;  /* 0x000048240a9c7981 */ /* 0x000f64000c1e1100 */
[----:B-----5:R-:W-:-:S05]  /*37d0*/  PRMT R12, R156, 0x8880, RZ ;  /* 0x000088809c0c7816 */ /* 0x020fca00000000ff */
[----:B------:R-:W-:-:S07]  /*37e0*/  IMAD R3, R12, R155, RZ ;  /* 0x0000009b0c037224 */ /* 0x000fce00078e02ff */
.L_x_111:
[----:B------:R-:W-:Y:S05]  /*37f0*/  BSYNC B1 ;  /* 0x0000000000017941 */ /* 0x000fea0003800000 */
.L_x_110:
        /* <DEDUP_REMOVED lines=10> */
.L_x_113:
[----:B------:R-:W-:Y:S05]  /*38a0*/  BSYNC B1 ;  /* 0x0000000000017941 */ /* 0x000fea0003800000 */
.L_x_112:
[----:B------:R-:W-:Y:S01]  /*38b0*/  @!P2 IMAD R63, R63, R154, R3 ;  /* 0x0000009a3f3fa224 */ /* 0x000fe200078e0203 */
[----:B------:R-:W-:Y:S04]  /*38c0*/  BSSY B1, `(.L_x_114) ;  /* 0x0000006000017945 */ /* 0x000fe80003800000 */
[----:B------:R0:W-:Y:S01]  /*38d0*/  @!P2 STG.E.U8 desc[UR36][R6.64+0x49], R63 ;  /* 0x0000493f0600a986 */ /* 0x0001e2000c101124 */
[----:B------:R-:W-:Y:S05]  /*38e0*/  @P3 BRA `(.L_x_115) ;  /* 0x00000000000c3947 */ /* 0x000fea0003800000 */
[----:B------:R-:W5:Y:S02]  /*38f0*/  LDG.E.U8 R156, desc[UR36][R8.64+0x50] ;  /* 0x00005024089c7981 */ /* 0x000f64000c1e1100 */
[----:B-----5:R-:W-:-:S05]  /*3900*/  PRMT R12, R156, 0x8880, RZ ;  /* 0x000088809c0c7816 */ /* 0x020fca00000000ff */
[----:B------:R-:W-:-:S07]  /*3910*/  IMAD R3, R12, R155, RZ ;  /* 0x0000009b0c037224 */ /* 0x000fce00078e02ff */
.L_x_115:
[----:B------:R-:W-:Y:S05]  /*3920*/  BSYNC B1 ;  /* 0x0000000000017941 */ /* 0x000fea0003800000 */
.L_x_114:
[----:B-1----:R-:W-:Y:S01]  /*3930*/  @!P3 IMAD R13, R64, R154, R3 ;  /* 0x0000009a400db224 */ /* 0x002fe200078e0203 */
[----:B------:R-:W-:Y:S04]  /*3940*/  BSSY B1, `(.L_x_116) ;  /* 0x0000006000017945 */ /* 0x000fe80003800000 */
[----:B------:R1:W-:Y:S01]  /*3950*/  @!P3 STG.E.U8 desc[UR36][R4.64+0x50], R13 ;  /* 0x0000500d0400b986 */ /* 0x0003e2000c101124 */
[----:B------:R-:W-:Y:S05]  /*3960*/  @P4 BRA `(.L_x_117) ;  /* 0x00000000000c4947 */ /* 0x000fea0003800000 */
[----:B------:R-:W5:Y:S02]  /*3970*/  LDG.E.U8 R156, desc[UR36][R8.64+0x51] ;  /* 0x00005124089c7981 */ /* 0x000f64000c1e1100 */
[----:B-----5:R-:W-:-:S05]  /*3980*/  PRMT R12, R156, 0x8880, RZ ;  /* 0x000088809c0c7816 */ /* 0x020fca00000000ff */
[----:B------:R-:W-:-:S07]  /*3990*/  IMAD R3, R12, R155, RZ ;  /* 0x0000009b0c037224 */ /* 0x000fce00078e02ff */
.L_x_117:
[----:B------:R-:W-:Y:S05]  /*39a0*/  BSYNC B1 ;  /* 0x0000000000017941 */ /* 0x000fea0003800000 */
.L_x_116:
        /* <DEDUP_REMOVED lines=10> */
.L_x_119:
[----:B------:R-:W-:Y:S05]  /*3a50*/  BSYNC B1 ;  /* 0x0000000000017941 */ /* 0x000fea0003800000 */
.L_x_118:
[----:B-1----:R-:W-:Y:S01]  /*3a60*/  @!P2 IMAD R13, R66, R154, R3 ;  /* 0x0000009a420da224 */ /* 0x002fe200078e0203 */
[----:B------:R-:W-:Y:S04]  /*3a70*/  BSSY B1, `(.L_x_120) ;  /* 0x0000006000017945 */ /* 0x000fe80003800000 */
[----:B------:R1:W-:Y:S01]  /*3a80*/  @!P2 STG.E.U8 desc[UR36][R6.64+0x50], R13 ;  /* 0x0000500d0600a986 */ /* 0x0003e2000c101124 */
[----:B------:R-:W-:Y:S05]  /*3a90*/  @P3 BRA `(.L_x_121) ;  /* 0x00000000000c3947 */ /* 0x000fea0003800000 */
[----:B------:R-:W5:Y:S02]  /*3aa0*/  LDG.E.U8 R156, desc[UR36][R10.64+0x51] ;  /* 0x000051240a9c7981 */ /* 0x000f64000c1e1100 */
[----:B-----5:R-:W-:-:S05]  /*3ab0*/  PRMT R12, R156, 0x8880, RZ ;  /* 0x000088809c0c7816 */ /* 0x020fca00000000ff */
[----:B------:R-:W-:-:S07]  /*3ac0*/  IMAD R3, R12, R155, RZ ;  /* 0x0000009b0c037224 */ /* 0x000fce00078e02ff */
.L_x_121:
[----:B------:R-:W-:Y:S05]  /*3ad0*/  BSYNC B1 ;  /* 0x0000000000017941 */ /* 0x000fea0003800000 */
.L_x_120:
[----:B------:R-:W-:Y:S01]  /*3ae0*/  @!P3 IMAD R67, R67, R154, R3 ;  /* 0x0000009a4343b224 */ /* 0x000fe200078e0203 */
[----:B------:R-:W-:Y:S04]  /*3af0*/  BSSY B1, `(.L_x_122) ;  /* 0x0000006000017945 */ /* 0x000fe80003800000 */
[----:B------:R0:W-:Y:S01]  /*3b00*/  @!P3 STG.E.U8 desc[UR36][R6.64+0x51], R67 ;  /* 0x000051430600b986 */ /* 0x0001e2000c101124 */
[----:B------:R-:W-:Y:S05]  /*3b10*/  @P4 BRA `(.L_x_123) ;  /* 0x00000000000c4947 */ /* 0x000fea0003800000 */
[----:B------:R-:W5:Y:S02]  /*3b20*/  LDG.E.U8 R156, desc[UR36][R8.64+0x58] ;  /* 0x00005824089c7981 */ /* 0x000f64000c1e1100 */
[----:B-----5:R-:W-:-:S05]  /*3b30*/  PRMT R12, R156, 0x8880, RZ ;  /* 0x000088809c0c7816 */ /* 0x020fca00000000ff */
[----:B------:R-:W-:-:S07]  /*3b40*/  IMAD R3, R12, R155, RZ ;  /* 0x0000009b0c037224 */ /* 0x000fce00078e02ff */
.L_x_123:
[----:B------:R-:W-:Y:S05]  /*3b50*/  BSYNC B1 ;  /* 0x0000000000017941 */ /* 0x000fea0003800000 */
.L_x_122:
        /* <DEDUP_REMOVED lines=10> */
.L_x_125:
[----:B------:R-:W-:Y:S05]  /*3c00*/  BSYNC B1 ;  /* 0x0000000000017941 */ /* 0x000fea0003800000 */
.L_x_124:
[----:B------:R-:W-:Y:S01]  /*3c10*/  @!P2 IMAD R69, R69, R154, R3 ;  /* 0x0000009a4545a224 */ /* 0x000fe200078e0203 */
[----:B------:R-:W-:Y:S04]  /*3c20*/  BSSY B1, `(.L_x_126) ;  /* 0x0000006000017945 */ /* 0x000fe80003800000 */
[----:B------:R0:W-:Y:S01]  /*3c30*/  @!P2 STG.E.U8 desc[UR36][R4.64+0x59], R69 ;  /* 0x000059450400a986 */ /* 0x0001e2000c101124 */
[----:B------:R-:W-:Y:S05]  /*3c40*/  @P3 BRA `(.L_x_127) ;  /* 0x00000000000c3947 */ /* 0x000fea0003800000 */
[----:B------:R-:W5:Y:S02]  /*3c50*/  LDG.E.U8 R156, desc[UR36][R10.64+0x58] ;  /* 0x000058240a9c7981 */ /* 0x000f64000c1e1100 */
[----:B-----5:R-:W-:-:S05]  /*3c60*/  PRMT R12, R156, 0x8880, RZ ;  /* 0x000088809c0c7816 */ /* 0x020fca00000000ff */
[----:B------:R-:W-:-:S07]  /*3c70*/  IMAD R3, R12, R155, RZ ;  /* 0x0000009b0c037224 */ /* 0x000fce00078e02ff */
.L_x_127:
[----:B------:R-:W-:Y:S05]  /*3c80*/  BSYNC B1 ;  /* 0x0000000000017941 */ /* 0x000fea0003800000 */
.L_x_126:
[----:B-1----:R-:W-:Y:S01]  /*3c90*/  @!P3 IMAD R13, R70, R154, R3 ;  /* 0x0000009a460db224 */ /* 0x002fe200078e0203 */
[----:B------:R-:W-:Y:S04]  /*3ca0*/  BSSY B1, `(.L_x_128) ;  /* 0x0000006000017945 */ /* 0x000fe80003800000 */
[----:B------:R1:W-:Y:S01]  /*3cb0*/  @!P3 STG.E.U8 desc[UR36][R6.64+0x58], R13 ;  /* 0x0000580d0600b986 */ /* 0x0003e2000c101124 */
[----:B------:R-:W-:Y:S05]  /*3cc0*/  @P4 BRA `(.L_x_129) ;  /* 0x00000000000c4947 */ /* 0x000fea0003800000 */
[----:B------:R-:W5:Y:S02]  /*3cd0*/  LDG.E.U8 R156, desc[UR36][R10.64+0x59] ;  /* 0x000059240a9c7981 */ /* 0x000f64000c1e1100 */
[----:B-----5:R-:W-:-:S05]  /*3ce0*/  PRMT R12, R156, 0x8880, RZ ;  /* 0x000088809c0c7816 */ /* 0x020fca00000000ff */
[----:B------:R-:W-:-:S07]  /*3cf0*/  IMAD R3, R12, R155, RZ ;  /* 0x0000009b0c037224 */ /* 0x000fce00078e02ff */
.L_x_129:
[----:B------:R-:W-:Y:S05]  /*3d00*/  BSYNC B1 ;  /* 0x0000000000017941 */ /* 0x000fea0003800000 */
.L_x_128:
        /* <DEDUP_REMOVED lines=10> */
.L_x_131:
[----:B------:R-:W-:Y:S05]  /*3db0*/  BSYNC B1 ;  /* 0x0000000000017941 */ /* 0x000fea0003800000 */
.L_x_130:
[----:B-1----:R-:W-:Y:S01]  /*3dc0*/  @!P2 IMAD R13, R72, R154, R3 ;  /* 0x0000009a480da224 */ /* 0x002fe200078e0203 */
[----:B------:R-:W-:Y:S04]  /*3dd0*/  BSSY B1, `(.L_x_132) ;  /* 0x0000006000017945 */ /* 0x000fe80003800000 */
[----:B------:R1:W-:Y:S01]  /*3de0*/  @!P2 STG.E.U8 desc[UR36][R4.64+0x60], R13 ;  /* 0x0000600d0400a986 */ /* 0x0003e2000c101124 */
[----:B------:R-:W-:Y:S05]  /*3df0*/  @P3 BRA `(.L_x_133) ;  /* 0x00000000000c3947 */ /* 0x000fea0003800000 */
[----:B------:R-:W5:Y:S02]  /*3e00*/  LDG.E.U8 R156, desc[UR36][R8.64+0x61] ;  /* 0x00006124089c7981 */ /* 0x000f64000c1e1100 */
[----:B-----5:R-:W-:-:S05]  /*3e10*/  PRMT R12, R156, 0x8880, RZ ;  /* 0x000088809c0c7816 */ /* 0x020fca00000000ff */
[----:B------:R-:W-:-:S07]  /*3e20*/  IMAD R3, R12, R155, RZ ;  /* 0x0000009b0c037224 */ /* 0x000fce00078e02ff */
.L_x_133:
[----:B------:R-:W-:Y:S05]  /*3e30*/  BSYNC B1 ;  /* 0x0000000000017941 */ /* 0x000fea0003800000 */
.L_x_132:
[----:B------:R-:W-:Y:S01]  /*3e40*/  @!P3 IMAD R73, R73, R154, R3 ;  /* 0x0000009a4949b224 */ /* 0x000fe200078e0203 */
[----:B------:R-:W-:Y:S04]  /*3e50*/  BSSY B1, `(.L_x_134) ;  /* 0x0000006000017945 */ /* 0x000fe80003800000 */
[----:B------:R0:W-:Y:S01]  /*3e60*/  @!P3 STG.E.U8 desc[UR36][R4.64+0x61], R73 ;  /* 0x000061490400b986 */ /* 0x0001e2000c101124 */
[----:B------:R-:W-:Y:S05]  /*3e70*/  @P4 BRA `(.L_x_135) ;  /* 0x00000000000c4947 */ /* 0x000fea0003800000 */
[----:B------:R-:W5:Y:S02]  /*3e80*/  LDG.E.U8 R156, desc[UR36][R10.64+0x60] ;  /* 0x000060240a9c7981 */ /* 0x000f64000c1e1100 */
[----:B-----5:R-:W-:-:S05]  /*3e90*/  PRMT R12, R156, 0x8880, RZ ;  /* 0x000088809c0c7816 */ /* 0x020fca00000000ff */
[----:B------:R-:W-:-:S07]  /*3ea0*/  IMAD R3, R12, R155, RZ ;  /* 0x0000009b0c037224 */ /* 0x000fce00078e02ff */
.L_x_135:
[----:B------:R-:W-:Y:S05]  /*3eb0*/  BSYNC B1 ;  /* 0x0000000000017941 */ /* 0x000fea0003800000 */
.L_x_134:
        /* <DEDUP_REMOVED lines=10> */
.L_x_137:
[----:B------:R-:W-:Y:S05]  /*3f60*/  BSYNC B1 ;  /* 0x0000000000017941 */ /* 0x000fea0003800000 */
.L_x_136:
[----:B------:R-:W-:Y:S01]  /*3f70*/  @!P2 IMAD R75, R75, R154, R3 ;  /* 0x0000009a4b4ba224 */ /* 0x000fe200078e0203 */
[----:B------:R-:W-:Y:S04]  /*3f80*/  BSSY B1, `(.L_x_138) ;  /* 0x0000006000017945 */ /* 0x000fe80003800000 */
[----:B------:R0:W-:Y:S01]  /*3f90*/  @!P2 STG.E.U8 desc[UR36][R6.64+0x61], R75 ;  /* 0x0000614b0600a986 */ /* 0x0001e2000c101124 */
[----:B------:R-:W-:Y:S05]  /*3fa0*/  @P3 BRA `(.L_x_139) ;  /* 0x00000000000c3947 */ /* 0x000fea0003800000 */
[----:B------:R-:W5:Y:S02]  /*3fb0*/  LDG.E.U8 R156, desc[UR36][R8.64+0x68] ;  /* 0x00006824089c7981 */ /* 0x000f64000c1e1100 */
[----:B-----5:R-:W-:-:S05]  /*3fc0*/  PRMT R12, R156, 0x8880, RZ ;  /* 0x000088809c0c7816 */ /* 0x020fca00000000ff */
[----:B------:R-:W-:-:S07]  /*3fd0*/  IMAD R3, R12, R155, RZ ;  /* 0x0000009b0c037224 */ /* 0x000fce00078e02ff */
.L_x_139:
[----:B------:R-:W-:Y:S05]  /*3fe0*/  BSYNC B1 ;  /* 0x0000000000017941 */ /* 0x000fea0003800000 */
.L_x_138:
[----:B-1----:R-:W-:Y:S01]  /*3ff0*/  @!P3 IMAD R13, R76, R154, R3 ;  /* 0x0000009a4c0db224 */ /* 0x002fe200078e0203 */
[----:B------:R-:W-:Y:S04]  /*4000*/  BSSY B1, `(.L_x_140) ;  /* 0x0000006000017945 */ /* 0x000fe80003800000 */
[----:B------:R1:W-:Y:S01]  /*4010*/  @!P3 STG.E.U8 desc[UR36][R4.64+0x68], R13 ;  /* 0x0000680d0400b986 */ /* 0x0003e2000c101124 */
[----:B------:R-:W-:Y:S05]  /*4020*/  @P4 BRA `(.L_x_141) ;  /* 0x00000000000c4947 */ /* 0x000fea0003800000 */
[----:B------:R-:W5:Y:S02]  /*4030*/  LDG.E.U8 R156, desc[UR36][R8.64+0x69] ;  /* 0x00006924089c7981 */ /* 0x000f64000c1e1100 */
[----:B-----5:R-:W-:-:S05]  /*4040*/  PRMT R12, R156, 0x8880, RZ ;  /* 0x000088809c0c7816 */ /* 0x020fca00000000ff */
[----:B------:R-:W-:-:S07]  /*4050*/  IMAD R3, R12, R155, RZ ;  /* 0x0000009b0c037224 */ /* 0x000fce00078e02ff */
.L_x_141:
[----:B------:R-:W-:Y:S05]  /*4060*/  BSYNC B1 ;  /* 0x0000000000017941 */ /* 0x000fea0003800000 */
.L_x_140:
        /* <DEDUP_REMOVED lines=10> */
.L_x_143:
[----:B------:R-:W-:Y:S05]  /*4110*/  BSYNC B1 ;  /* 0x0000000000017941 */ /* 0x000fea0003800000 */
.L_x_142:
[----:B-1----:R-:W-:Y:S01]  /*4120*/  @!P2 IMAD R13, R78, R154, R3 ;  /* 0x0000009a4e0da224 */ /* 0x002fe200078e0203 */
[----:B------:R-:W-:Y:S04]  /*4130*/  BSSY B1, `(.L_x_144) ;  /* 0x0000006000017945 */ /* 0x000fe80003800000 */
[----:B------:R1:W-:Y:S01]  /*4140*/  @!P2 STG.E.U8 desc[UR36][R6.64+0x68], R13 ;  /* 0x0000680d0600a986 */ /* 0x0003e2000c101124 */
[----:B------:R-:W-:Y:S05]  /*4150*/  @P3 BRA `(.L_x_145) ;  /* 0x00000000000c3947 */ /* 0x000fea0003800000 */
[----:B------:R-:W5:Y:S02]  /*4160*/  LDG.E.U8 R156, desc[UR36][R10.64+0x69] ;  /* 0x000069240a9c7981 */ /* 0x000f64000c1e1100 */
[----:B-----5:R-:W-:-:S05]  /*4170*/  PRMT R12, R156, 0x8880, RZ ;  /* 0x000088809c0c7816 */ /* 0x020fca00000000ff */
[----:B------:R-:W-:-:S07]  /*4180*/  IMAD R3, R12, R155, RZ ;  /* 0x0000009b0c037224 */ /* 0x000fce00078e02ff */
.L_x_145:
[----:B------:R-:W-:Y:S05]  /*4190*/  BSYNC B1 ;  /* 0x0000000000017941 */ /* 0x000fea0003800000 */
.L_x_144:
[----:B------:R-:W-:Y:S01]  /*41a0*/  @!P3 IMAD R79, R79, R154, R3 ;  /* 0x0000009a4f4fb224 */ /* 0x000fe200078e0203 */
[----:B------:R-:W-:Y:S04]  /*41b0*/  BSSY B1, `(.L_x_146) ;  /* 0x0000006000017945 */ /* 0x000fe80003800000 */
[----:B------:R0:W-:Y:S01]  /*41c0*/  @!P3 STG.E.U8 desc[UR36][R6.64+0x69], R79 ;  /* 0x0000694f0600b986 */ /* 0x0001e2000c101124 */
[----:B------:R-:W-:Y:S05]  /*41d0*/  @P4 BRA `(.L_x_147) ;  /* 0x00000000000c4947 */ /* 0x000fea0003800000 */
[----:B------:R-:W5:Y:S02]  /*41e0*/  LDG.E.U8 R156, desc[UR36][R8.64+0x70] ;  /* 0x00007024089c7981 */ /* 0x000f64000c1e1100 */
[----:B-----5:R-:W-:-:S05]  /*41f0*/  PRMT R12, R156, 0x8880, RZ ;  /* 0x000088809c0c7816 */ /* 0x020fca00000000ff */
[----:B------:R-:W-:-:S07]  /*4200*/  IMAD R3, R12, R155, RZ ;  /* 0x0000009b0c037224 */ /* 0x000fce00078e02ff */
.L_x_147:
[----:B------:R-:W-:Y:S05]  /*4210*/  BSYNC B1 ;  /* 0x0000000000017941 */ /* 0x000fea0003800000 */
.L_x_146:
        /* <DEDUP_REMOVED lines=10> */
.L_x_149:
[----:B------:R-:W-:Y:S05]  /*42c0*/  BSYNC B1 ;  /* 0x0000000000017941 */ /* 0x000fea0003800000 */
.L_x_148:
[----:B------:R-:W-:Y:S01]  /*42d0*/  @!P2 IMAD R81, R81, R154, R3 ;  /* 0x0000009a5151a224 */ /* 0x000fe200078e0203 */
[----:B------:R-:W-:Y:S04]  /*42e0*/  BSSY B1, `(.L_x_150) ;  /* 0x0000006000017945 */ /* 0x000fe80003800000 */
[----:B------:R0:W-:Y:S01]  /*42f0*/  @!P2 STG.E.U8 desc[UR36][R4.64+0x71], R81 ;  /* 0x000071510400a986 */ /* 0x0001e2000c101124 */
[----:B------:R-:W-:Y:S05]  /*4300*/  @P3 BRA `(.L_x_151) ;  /* 0x00000000000c3947 */ /* 0x000fea0003800000 */
[----:B------:R-:W5:Y:S02]  /*4310*/  LDG.E.U8 R156, desc[UR36][R10.64+0x70] ;  /* 0x000070240a9c7981 */ /* 0x000f64000c1e1100 */
[----:B-----5:R-:W-:-:S05]  /*4320*/  PRMT R12, R156, 0x8880, RZ ;  /* 0x000088809c0c7816 */ /* 0x020fca00000000ff */
[----:B------:R-:W-:-:S07]  /*4330*/  IMAD R3, R12, R155, RZ ;  /* 0x0000009b0c037224 */ /* 0x000fce00078e02ff */
.L_x_151:
[----:B------:R-:W-:Y:S05]  /*4340*/  BSYNC B1 ;  /* 0x0000000000017941 */ /* 0x000fea0003800000 */
.L_x_150:
[----:B-1----:R-:W-:Y:S01]  /*4350*/  @!P3 IMAD R13, R82, R154, R3 ;  /* 0x0000009a520db224 */ /* 0x002fe200078e0203 */
[----:B------:R-:W-:Y:S04]  /*4360*/  BSSY B1, `(.L_x_152) ;  /* 0x0000006000017945 */ /* 0x000fe80003800000 */
[----:B------:R1:W-:Y:S01]  /*4370*/  @!P3 STG.E.U8 desc[UR36][R6.64+0x70], R13 ;  /* 0x0000700d0600b986 */ /* 0x0003e2000c101124 */
[----:B------:R-:W-:Y:S05]  /*4380*/  @P4 BRA `(.L_x_153) ;  /* 0x00000000000c4947 */ /* 0x000fea0003800000 */
[----:B------:R-:W5:Y:S02]  /*4390*/  LDG.E.U8 R156, desc[UR36][R10.64+0x71] ;  /* 0x000071240a9c7981 */ /* 0x000f64000c1e1100 */
[----:B-----5:R-:W-:-:S05]  /*43a0*/  PRMT R12, R156, 0x8880, RZ ;  /* 0x000088809c0c7816 */ /* 0x020fca00000000ff */
[----:B------:R-:W-:-:S07]  /*43b0*/  IMAD R3, R12, R155, RZ ;  /* 0x0000009b0c037224 */ /* 0x000fce00078e02ff */
.L_x_153:
[----:B------:R-:W-:Y:S05]  /*43c0*/  BSYNC B1 ;  /* 0x0000000000017941 */ /* 0x000fea0003800000 */
.L_x_152:
        /* <DEDUP_REMOVED lines=10> */
.L_x_155:
[----:B------:R-:W-:Y:S05]  /*4470*/  BSYNC B1 ;  /* 0x0000000000017941 */ /* 0x000fea0003800000 */
.L_x_154:
[----:B-1----:R-:W-:Y:S01]  /*4480*/  @!P2 IMAD R13, R84, R154, R3 ;  /* 0x0000009a540da224 */ /* 0x002fe200078e0203 */
[----:B------:R-:W-:Y:S04]  /*4490*/  BSSY B1, `(.L_x_156) ;  /* 0x0000006000017945 */ /* 0x000fe80003800000 */
[----:B------:R1:W-:Y:S01]  /*44a0*/  @!P2 STG.E.U8 desc[UR36][R4.64+0x78], R13 ;  /* 0x0000780d0400a986 */ /* 0x0003e2000c101124 */
[----:B------:R-:W-:Y:S05]  /*44b0*/  @P3 BRA `(.L_x_157) ;  /* 0x00000000000c3947 */ /* 0x000fea0003800000 */
[----:B------:R-:W5:Y:S02]  /*44c0*/  LDG.E.U8 R156, desc[UR36][R8.64+0x79] ;  /* 0x00007924089c7981 */ /* 0x000f64000c1e1100 */
[----:B-----5:R-:W-:-:S05]  /*44d0*/  PRMT R12, R156, 0x8880, RZ ;  /* 0x000088809c0c7816 */ /* 0x020fca00000000ff */
[----:B------:R-:W-:-:S07]  /*44e0*/  IMAD R3, R12, R155, RZ ;  /* 0x0000009b0c037224 */ /* 0x000fce00078e02ff */
.L_x_157:
[----:B------:R-:W-:Y:S05]  /*44f0*/  BSYNC B1 ;  /* 0x0000000000017941 */ /* 0x000fea0003800000 */
.L_x_156:
[----:B------:R-:W-:Y:S01]  /*4500*/  @!P3 IMAD R85, R85, R154, R3 ;  /* 0x0000009a5555b224 */ /* 0x000fe200078e0203 */
[----:B------:R-:W-:Y:S04]  /*4510*/  BSSY B1, `(.L_x_158) ;  /* 0x0000006000017945 */ /* 0x000fe80003800000 */
[----:B------:R0:W-:Y:S01]  /*4520*/  @!P3 STG.E.U8 desc[UR36][R4.64+0x79], R85 ;  /* 0x000079550400b986 */ /* 0x0001e2000c101124 */
[----:B------:R-:W-:Y:S05]  /*4530*/  @P4 BRA `(.L_x_159) ;  /* 0x00000000000c4947 */ /* 0x000fea0003800000 */
[----:B------:R-:W5:Y:S02]  /*4540*/  LDG.E.U8 R156, desc[UR36][R10.64+0x78] ;  /* 0x000078240a9c7981 */ /* 0x000f64000c1e1100 */
[----:B-----5:R-:W-:-:S05]  /*4550*/  PRMT R12, R156, 0x8880, RZ ;  /* 0x000088809c0c7816 */ /* 0x020fca00000000ff */
[----:B------:R-:W-:-:S07]  /*4560*/  IMAD R3, R12, R155, RZ ;  /* 0x0000009b0c037224 */ /* 0x000fce00078e02ff */
.L_x_159:
[----:B------:R-:W-:Y:S05]  /*4570*/  BSYNC B1 ;  /* 0x0000000000017941 */ /* 0x000fea0003800000 */
.L_x_158:
        /* <DEDUP_REMOVED lines=10> */
.L_x_161:
[----:B------:R-:W-:Y:S05]  /*4620*/  BSYNC B1 ;  /* 0x0000000000017941 */ /* 0x000fea0003800000 */
.L_x_160:
[----:B------:R-:W-:Y:S01]  /*4630*/  @!P2 IMAD R87, R87, R154, R3 ;  /* 0x0000009a5757a224 */ /* 0x000fe200078e0203 */
[----:B------:R-:W-:Y:S04]  /*4640*/  BSSY B1, `(.L_x_162) ;  /* 0x0000006000017945 */ /* 0x000fe80003800000 */
[----:B------:R0:W-:Y:S01]  /*4650*/  @!P2 STG.E.U8 desc[UR36][R6.64+0x79], R87 ;  /* 0x000079570600a986 */ /* 0x0001e2000c101124 */
[----:B------:R-:W-:Y:S05]  /*4660*/  @P3 BRA `(.L_x_163) ;  /* 0x00000000000c3947 */ /* 0x000fea0003800000 */
[----:B------:R-:W5:Y:S02]  /*4670*/  LDG.E.U8 R156, desc[UR36][R8.64+0x80] ;  /* 0x00008024089c7981 */ /* 0x000f64000c1e1100 */
[----:B-----5:R-:W-:-:S05]  /*4680*/  PRMT R12, R156, 0x8880, RZ ;  /* 0x000088809c0c7816 */ /* 0x020fca00000000ff */
[----:B------:R-:W-:-:S07]  /*4690*/  IMAD R3, R12, R155, RZ ;  /* 0x0000009b0c037224 */ /* 0x000fce00078e02ff */
.L_x_163:
[----:B------:R-:W-:Y:S05]  /*46a0*/  BSYNC B1 ;  /* 0x0000000000017941 */ /* 0x000fea0003800000 */
.L_x_162:
[----:B-1----:R-:W-:Y:S01]  /*46b0*/  @!P3 IMAD R13, R88, R154, R3 ;  /* 0x0000009a580db224 */ /* 0x002fe200078e0203 */
[----:B------:R-:W-:Y:S04]  /*46c0*/  BSSY B1, `(.L_x_164) ;  /* 0x0000006000017945 */ /* 0x000fe80003800000 */
[----:B------:R1:W-:Y:S01]  /*46d0*/  @!P3 STG.E.U8 desc[UR36][R4.64+0x80], R13 ;  /* 0x0000800d0400b986 */ /* 0x0003e2000c101124 */
[----:B------:R-:W-:Y:S05]  /*46e0*/  @P4 BRA `(.L_x_165) ;  /* 0x00000000000c4947 */ /* 0x000fea0003800000 */
[----:B------:R-:W5:Y:S02]  /*46f0*/  LDG.E.U8 R156, desc[UR36][R8.64+0x81] ;  /* 0x00008124089c7981 */ /* 0x000f64000c1e1100 */
[----:B-----5:R-:W-:-:S05]  /*4700*/  PRMT R12, R156, 0x8880, RZ ;  /* 0x000088809c0c7816 */ /* 0x020fca00000000ff */
[----:B------:R-:W-:-:S07]  /*4710*/  IMAD R3, R12, R155, RZ ;  /* 0x0000009b0c037224 */ /* 0x000fce00078e02ff */
.L_x_165:
[----:B------:R-:W-:Y:S05]  /*4720*/  BSYNC B1 ;  /* 0x0000000000017941 */ /* 0x000fea0003800000 */
.L_x_164:
        /* <DEDUP_REMOVED lines=10> */
.L_x_167:
[----:B------:R-:W-:Y:S05]  /*47d0*/  BSYNC B1 ;  /* 0x0000000000017941 */ /* 0x000fea0003800000 */
.L_x_166:
[----:B-1----:R-:W-:Y:S01]  /*47e0*/  @!P2 IMAD R13, R90, R154, R3 ;  /* 0x0000009a5a0da224 */ /* 0x002fe200078e0203 */
[----:B------:R-:W-:Y:S04]  /*47f0*/  BSSY B1, `(.L_x_168) ;  /* 0x0000006000017945 */ /* 0x000fe80003800000 */
[----:B------:R1:W-:Y:S01]  /*4800*/  @!P2 STG.E.U8 desc[UR36][R6.64+0x80], R13 ;  /* 0x0000800d0600a986 */ /* 0x0003e2000c101124 */
[----:B------:R-:W-:Y:S05]  /*4810*/  @P3 BRA `(.L_x_169) ;  /* 0x00000000000c3947 */ /* 0x000fea0003800000 */
[----:B------:R-:W5:Y:S02]  /*4820*/  LDG.E.U8 R156, desc[UR36][R10.64+0x81] ;  /* 0x000081240a9c7981 */ /* 0x000f64000c1e1100 */
[----:B-----5:R-:W-:-:S05]  /*4830*/  PRMT R12, R156, 0x8880, RZ ;  /* 0x000088809c0c7816 */ /* 0x020fca00000000ff */
[----:B------:R-:W-:-:S07]  /*4840*/  IMAD R3, R12, R155, RZ ;  /* 0x0000009b0c037224 */ /* 0x000fce00078e02ff */
.L_x_169:
[----:B------:R-:W-:Y:S05]  /*4850*/  BSYNC B1 ;  /* 0x0000000000017941 */ /* 0x000fea0003800000 */
.L_x_168:
[----:B------:R-:W-:Y:S01]  /*4860*/  @!P3 IMAD R91, R91, R154, R3 ;  /* 0x0000009a5b5bb224 */ /* 0x000fe200078e0203 */
[----:B------:R-:W-:Y:S04]  /*4870*/  BSSY B1, `(.L_x_170) ;  /* 0x0000006000017945 */ /* 0x000fe80003800000 */
[----:B------:R0:W-:Y:S01]  /*4880*/  @!P3 STG.E.U8 desc[UR36][R6.64+0x81], R91 ;  /* 0x0000815b0600b986 */ /* 0x0001e2000c101124 */
[----:B------:R-:W-:Y:S05]  /*4890*/  @P4 BRA `(.L_x_171) ;  /* 0x00000000000c4947 */ /* 0x000fea0003800000 */
[----:B------:R-:W5:Y:S02]  /*48a0*/  LDG.E.U8 R156, desc[UR36][R8.64+0x88] ;  /* 0x00008824089c7981 */ /* 0x000f64000c1e1100 */
[----:B-----5:R-:W-:-:S05]  /*48b0*/  PRMT R12, R156, 0x8880, RZ ;  /* 0x000088809c0c7816 */ /* 0x020fca00000000ff */
[----:B------:R-:W-:-:S07]  /*48c0*/  IMAD R3, R12, R155, RZ ;  /* 0x0000009b0c037224 */ /* 0x000fce00078e02ff */
.L_x_171:
[----:B------:R-:W-:Y:S05]  /*48d0*/  BSYNC B1 ;  /* 0x0000000000017941 */ /* 0x000fea0003800000 */
.L_x_170:
        /* <DEDUP_REMOVED lines=10> */
.L_x_173:
[----:B------:R-:W-:Y:S05]  /*4980*/  BSYNC B1 ;  /* 0x0000000000017941 */ /* 0x000fea0003800000 */
.L_x_172:
[----:B------:R-:W-:Y:S01]  /*4990*/  @!P2 IMAD R93, R93, R154, R3 ;  /* 0x0000009a5d5da224 */ /* 0x000fe200078e0203 */
[----:B------:R-:W-:Y:S04]  /*49a0*/  BSSY B1, `(.L_x_174) ;  /* 0x0000006000017945 */ /* 0x000fe80003800000 */
[----:B------:R0:W-:Y:S01]  /*49b0*/  @!P2 STG.E.U8 desc[UR36][R4.64+0x89], R93 ;  /* 0x0000895d0400a986 */ /* 0x0001e2000c101124 */
[----:B------:R-:W-:Y:S05]  /*49c0*/  @P3 BRA `(.L_x_175) ;  /* 0x00000000000c3947 */ /* 0x000fea0003800000 */
[----:B------:R-:W5:Y:S02]  /*49d0*/  LDG.E.U8 R156, desc[UR36][R10.64+0x88] ;  /* 0x000088240a9c7981 */ /* 0x000f64000c1e1100 */
[----:B-----5:R-:W-:-:S05]  /*49e0*/  PRMT R12, R156, 0x8880, RZ ;  /* 0x000088809c0c7816 */ /* 0x020fca00000000ff */
[----:B------:R-:W-:-:S07]  /*49f0*/  IMAD R3, R12, R155, RZ ;  /* 0x0000009b0c037224 */ /* 0x000fce00078e02ff */
.L_x_175:
[----:B------:R-:W-:Y:S05]  /*4a00*/  BSYNC B1 ;  /* 0x0000000000017941 */ /* 0x000fea0003800000 */
.L_x_174:
[----:B-1----:R-:W-:Y:S01]  /*4a10*/  @!P3 IMAD R13, R94, R154, R3 ;  /* 0x0000009a5e0db224 */ /* 0x002fe200078e0203 */
[----:B------:R-:W-:Y:S04]  /*4a20*/  BSSY B1, `(.L_x_176) ;  /* 0x0000006000017945 */ /* 0x000fe80003800000 */
[----:B------:R1:W-:Y:S01]  /*4a30*/  @!P3 STG.E.U8 desc[UR36][R6.64+0x88], R13 ;  /* 0x0000880d0600b986 */ /* 0x0003e2000c101124 */
[----:B------:R-:W-:Y:S05]  /*4a40*/  @P4 BRA `(.L_x_177) ;  /* 0x00000000000c4947 */ /* 0x000fea0003800000 */
[----:B------:R-:W5:Y:S02]  /*4a50*/  LDG.E.U8 R156, desc[UR36][R10.64+0x89] ;  /* 0x000089240a9c7981 */ /* 0x000f64000c1e1100 */
[----:B-----5:R-:W-:-:S05]  /*4a60*/  PRMT R12, R156, 0x8880, RZ ;  /* 0x000088809c0c7816 */ /* 0x020fca00000000ff */
[----:B------:R-:W-:-:S07]  /*4a70*/  IMAD R3, R12, R155, RZ ;  /* 0x0000009b0c037224 */ /* 0x000fce00078e02ff */
.L_x_177:
[----:B------:R-:W-:Y:S05]  /*4a80*/  BSYNC B1 ;  /* 0x0000000000017941 */ /* 0x000fea0003800000 */
.L_x_176:
        /* <DEDUP_REMOVED lines=10> */
.L_x_179:
[----:B------:R-:W-:Y:S05]  /*4b30*/  BSYNC B1 ;  /* 0x0000000000017941 */ /* 0x000fea0003800000 */
.L_x_178:
[----:B-1----:R-:W-:Y:S01]  /*4b40*/  @!P2 IMAD R13, R96, R154, R3 ;  /* 0x0000009a600da224 */ /* 0x002fe200078e0203 */
[----:B------:R-:W-:Y:S04]  /*4b50*/  BSSY B1, `(.L_x_180) ;  /* 0x0000006000017945 */ /* 0x000fe80003800000 */
[----:B------:R1:W-:Y:S01]  /*4b60*/  @!P2 STG.E.U8 desc[UR36][R4.64+0x90], R13 ;  /* 0x0000900d0400a986 */ /* 0x0003e2000c101124 */
[----:B------:R-:W-:Y:S05]  /*4b70*/  @P3 BRA `(.L_x_181) ;  /* 0x00000000000c3947 */ /* 0x000fea0003800000 */
[----:B------:R-:W5:Y:S02]  /*4b80*/  LDG.E.U8 R156, desc[UR36][R8.64+0x91] ;  /* 0x00009124089c7981 */ /* 0x000f64000c1e1100 */
[----:B-----5:R-:W-:-:S05]  /*4b90*/  PRMT R12, R156, 0x8880, RZ ;  /* 0x000088809c0c7816 */ /* 0x020fca00000000ff */
[----:B------:R-:W-:-:S07]  /*4ba0*/  IMAD R3, R12, R155, RZ ;  /* 0x0000009b0c037224 */ /* 0x000fce00078e02ff */
.L_x_181:
[----:B------:R-:W-:Y:S05]  /*4bb0*/  BSYNC B1 ;  /* 0x0000000000017941 */ /* 0x000fea0003800000 */
.L_x_180:
[----:B------:R-:W-:Y:S01]  /*4bc0*/  @!P3 IMAD R97, R97, R154, R3 ;  /* 0x0000009a6161b224 */ /* 0x000fe200078e0203 */
[----:B------:R-:W-:Y:S04]  /*4bd0*/  BSSY B1, `(.L_x_182) ;  /* 0x0000006000017945 */ /* 0x000fe80003800000 */
[----:B------:R0:W-:Y:S01]  /*4be0*/  @!P3 STG.E.U8 desc[UR36][R4.64+0x91], R97 ;  /* 0x000091610400b986 */ /* 0x0001e2000c101124 */
[----:B------:R-:W-:Y:S05]  /*4bf0*/  @P4 BRA `(.L_x_183) ;  /* 0x00000000000c4947 */ /* 0x000fea0003800000 */
[----:B------:R-:W5:Y:S02]  /*4c00*/  LDG.E.U8 R156, desc[UR36][R10.64+0x90] ;  /* 0x000090240a9c7981 */ /* 0x000f64000c1e1100 */
[----:B-----5:R-:W-:-:S05]  /*4c10*/  PRMT R12, R156, 0x8880, RZ ;  /* 0x000088809c0c7816 */ /* 0x020fca00000000ff */
[----:B------:R-:W-:-:S07]  /*4c20*/  IMAD R3, R12, R155, RZ ;  /* 0x0000009b0c037224 */ /* 0x000fce00078e02ff */
.L_x_183:
[----:B------:R-:W-:Y:S05]  /*4c30*/  BSYNC B1 ;  /* 0x0000000000017941 */ /* 0x000fea0003800000 */
.L_x_182:
        /* <DEDUP_REMOVED lines=10> */
.L_x_185:
[----:B------:R-:W-:Y:S05]  /*4ce0*/  BSYNC B1 ;  /* 0x0000000000017941 */ /* 0x000fea0003800000 */
.L_x_184:
[----:B------:R-:W-:Y:S01]  /*4cf0*/  @!P2 IMAD R99, R99, R154, R3 ;  /* 0x0000009a6363a224 */ /* 0x000fe200078e0203 */
[----:B------:R-:W-:Y:S04]  /*4d00*/  BSSY B1, `(.L_x_186) ;  /* 0x0000006000017945 */ /* 0x000fe80003800000 */
[----:B------:R0:W-:Y:S01]  /*4d10*/  @!P2 STG.E.U8 desc[UR36][R6.64+0x91], R99 ;  /* 0x000091630600a986 */ /* 0x0001e2000c101124 */
[----:B------:R-:W-:Y:S05]  /*4d20*/  @P3 BRA `(.L_x_187) ;  /* 0x00000000000c3947 */ /* 0x000fea0003800000 */
[----:B------:R-:W5:Y:S02]  /*4d30*/  LDG.E.U8 R156, desc[UR36][R8.64+0x98] ;  /* 0x00009824089c7981 */ /* 0x000f64000c1e1100 */
[----:B-----5:R-:W-:-:S05]  /*4d40*/  PRMT R12, R156, 0x8880, RZ ;  /* 0x000088809c0c7816 */ /* 0x020fca00000000ff */
[----:B------:R-:W-:-:S07]  /*4d50*/  IMAD R3, R12, R155, RZ ;  /* 0x0000009b0c037224 */ /* 0x000fce00078e02ff */
.L_x_187:
[----:B------:R-:W-:Y:S05]  /*4d60*/  BSYNC B1 ;  /* 0x0000000000017941 */ /* 0x000fea0003800000 */
.L_x_186:
[----:B-1----:R-:W-:Y:S01]  /*4d70*/  @!P3 IMAD R13, R100, R154, R3 ;  /* 0x0000009a640db224 */ /* 0x002fe200078e0203 */
[----:B------:R-:W-:Y:S04]  /*4d80*/  BSSY B1, `(.L_x_188) ;  /* 0x0000006000017945 */ /* 0x000fe80003800000 */
[----:B------:R1:W-:Y:S01]  /*4d90*/  @!P3 STG.E.U8 desc[UR36][R4.64+0x98], R13 ;  /* 0x0000980d0400b986 */ /* 0x0003e2000c101124 */
[----:B------:R-:W-:Y:S05]  /*4da0*/  @P4 BRA `(.L_x_189) ;  /* 0x00000000000c4947 */ /* 0x000fea0003800000 */
[----:B------:R-:W5:Y:S02]  /*4db0*/  LDG.E.U8 R156, desc[UR36][R8.64+0x99] ;  /* 0x00009924089c7981 */ /* 0x000f64000c1e1100 */
[----:B-----5:R-:W-:-:S05]  /*4dc0*/  PRMT R12, R156, 0x8880, RZ ;  /* 0x000088809c0c7816 */ /* 0x020fca00000000ff */
[----:B------:R-:W-:-:S07]  /*4dd0*/  IMAD R3, R12, R155, RZ ;  /* 0x0000009b0c037224 */ /* 0x000fce00078e02ff */
.L_x_189:
[----:B------:R-:W-:Y:S05]  /*4de0*/  BSYNC B1 ;  /* 0x0000000000017941 */ /* 0x000fea0003800000 */
.L_x_188:
        /* <DEDUP_REMOVED lines=10> */
.L_x_191:
[----:B------:R-:W-:Y:S05]  /*4e90*/  BSYNC B1 ;  /* 0x0000000000017941 */ /* 0x000fea0003800000 */
.L_x_190:
[----:B-1----:R-:W-:Y:S01]  /*4ea0*/  @!P2 IMAD R13, R102, R154, R3 ;  /* 0x0000009a660da224 */ /* 0x002fe200078e0203 */
[----:B------:R-:W-:Y:S04]  /*4eb0*/  BSSY B1, `(.L_x_192) ;  /* 0x0000006000017945 */ /* 0x000fe80003800000 */
[----:B------:R1:W-:Y:S01]  /*4ec0*/  @!P2 STG.E.U8 desc[UR36][R6.64+0x98], R13 ;  /* 0x0000980d0600a986 */ /* 0x0003e2000c101124 */
[----:B------:R-:W-:Y:S05]  /*4ed0*/  @P3 BRA `(.L_x_193) ;  /* 0x00000000000c3947 */ /* 0x000fea0003800000 */
[----:B------:R-:W5:Y:S02]  /*4ee0*/  LDG.E.U8 R156, desc[UR36][R10.64+0x99] ;  /* 0x000099240a9c7981 */ /* 0x000f64000c1e1100 */
[----:B-----5:R-:W-:-:S05]  /*4ef0*/  PRMT R12, R156, 0x8880, RZ ;  /* 0x000088809c0c7816 */ /* 0x020fca00000000ff */
[----:B------:R-:W-:-:S07]  /*4f00*/  IMAD R3, R12, R155, RZ ;  /* 0x0000009b0c037224 */ /* 0x000fce00078e02ff */
.L_x_193:
[----:B------:R-:W-:Y:S05]  /*4f10*/  BSYNC B1 ;  /* 0x0000000000017941 */ /* 0x000fea0003800000 */
.L_x_192:
[----:B------:R-:W-:Y:S01]  /*4f20*/  @!P3 IMAD R103, R103, R154, R3 ;  /* 0x0000009a6767b224 */ /* 0x000fe200078e0203 */
[----:B------:R-:W-:Y:S04]  /*4f30*/  BSSY B1, `(.L_x_194) ;  /* 0x0000006000017945 */ /* 0x000fe80003800000 */
[----:B------:R0:W-:Y:S01]  /*4f40*/  @!P3 STG.E.U8 desc[UR36][R6.64+0x99], R103 ;  /* 0x000099670600b986 */ /* 0x0001e2000c101124 */
[----:B------:R-:W-:Y:S05]  /*4f50*/  @P4 BRA `(.L_x_195) ;  /* 0x00000000000c4947 */ /* 0x000fea0003800000 */
[----:B------:R-:W5:Y:S02]  /*4f60*/  LDG.E.U8 R156, desc[UR36][R8.64+0xa0] ;  /* 0x0000a024089c7981 */ /* 0x000f64000c1e1100 */
[----:B-----5:R-:W-:-:S05]  /*4f70*/  PRMT R12, R156, 0x8880, RZ ;  /* 0x000088809c0c7816 */ /* 0x020fca00000000ff */
[----:B------:R-:W-:-:S07]  /*4f80*/  IMAD R3, R12, R155, RZ ;  /* 0x0000009b0c037224 */ /* 0x000fce00078e02ff */
.L_x_195:
[----:B------:R-:W-:Y:S05]  /*4f90*/  BSYNC B1 ;  /* 0x0000000000017941 */ /* 0x000fea0003800000 */
.L_x_194:
        /* <DEDUP_REMOVED lines=10> */
.L_x_197:
[----:B------:R-:W-:Y:S05]  /*5040*/  BSYNC B1 ;  /* 0x0000000000017941 */ /* 0x000fea0003800000 */
.L_x_196:
[----:B------:R-:W-:Y:S01]  /*5050*/  @!P2 IMAD R105, R105, R154, R3 ;  /* 0x0000009a6969a224 */ /* 0x000fe200078e0203 */
[----:B------:R-:W-:Y:S04]  /*5060*/  BSSY B1, `(.L_x_198) ;  /* 0x0000006000017945 */ /* 0x000fe80003800000 */
[----:B------:R0:W-:Y:S01]  /*5070*/  @!P2 STG.E.U8 desc[UR36][R4.64+0xa1], R105 ;  /* 0x0000a1690400a986 */ /* 0x0001e2000c101124 */
[----:B------:R-:W-:Y:S05]  /*5080*/  @P3 BRA `(.L_x_199) ;  /* 0x00000000000c3947 */ /* 0x000fea0003800000 */
[----:B------:R-:W5:Y:S02]  /*5090*/  LDG.E.U8 R156, desc[UR36][R10.64+0xa0] ;  /* 0x0000a0240a9c7981 */ /* 0x000f64000c1e1100 */
[----:B-----5:R-:W-:-:S05]  /*50a0*/  PRMT R12, R156, 0x8880, RZ ;  /* 0x000088809c0c7816 */ /* 0x020fca00000000ff */
[----:B------:R-:W-:-:S07]  /*50b0*/  IMAD R3, R12, R155, RZ ;  /* 0x0000009b0c037224 */ /* 0x000fce00078e02ff */
.L_x_199:
[----:B------:R-:W-:Y:S05]  /*50c0*/  BSYNC B1 ;  /* 0x0000000000017941 */ /* 0x000fea0003800000 */
.L_x_198:
[----:B-1----:R-:W-:Y:S01]  /*50d0*/  @!P3 IMAD R13, R106, R154, R3 ;  /* 0x0000009a6a0db224 */ /* 0x002fe200078e0203 */
[----:B------:R-:W-:Y:S04]  /*50e0*/  BSSY B1, `(.L_x_200) ;  /* 0x0000006000017945 */ /* 0x000fe80003800000 */
[----:B------:R1:W-:Y:S01]  /*50f0*/  @!P3 STG.E.U8 desc[UR36][R6.64+0xa0], R13 ;  /* 0x0000a00d0600b986 */ /* 0x0003e2000c101124 */
[----:B------:R-:W-:Y:S05]  /*5100*/  @P4 BRA `(.L_x_201) ;  /* 0x00000000000c4947 */ /* 0x000fea0003800000 */
[----:B------:R-:W5:Y:S02]  /*5110*/  LDG.E.U8 R156, desc[UR36][R10.64+0xa1] ;  /* 0x0000a1240a9c7981 */ /* 0x000f64000c1e1100 */
[----:B-----5:R-:W-:-:S05]  /*5120*/  PRMT R12, R156, 0x8880, RZ ;  /* 0x000088809c0c7816 */ /* 0x020fca00000000ff */
[----:B------:R-:W-:-:S07]  /*5130*/  IMAD R3, R12, R155, RZ ;  /* 0x0000009b0c037224 */ /* 0x000fce00078e02ff */
.L_x_201:
[----:B------:R-:W-:Y:S05]  /*5140*/  BSYNC B1 ;  /* 0x0000000000017941 */ /* 0x000fea0003800000 */
.L_x_200:
        /* <DEDUP_REMOVED lines=10> */
.L_x_203:
[----:B------:R-:W-:Y:S05]  /*51f0*/  BSYNC B1 ;  /* 0x0000000000017941 */ /* 0x000fea0003800000 */
.L_x_202:
[----:B-1----:R-:W-:Y:S01]  /*5200*/  @!P2 IMAD R13, R108, R154, R3 ;  /* 0x0000009a6c0da224 */ /* 0x002fe200078e0203 */
[----:B------:R-:W-:Y:S04]  /*5210*/  BSSY B1, `(.L_x_204) ;  /* 0x0000006000017945 */ /* 0x000fe80003800000 */
[----:B------:R1:W-:Y:S01]  /*5220*/  @!P2 STG.E.U8 desc[UR36][R4.64+0xa8], R13 ;  /* 0x0000a80d0400a986 */ /* 0x0003e2000c101124 */
[----:B------:R-:W-:Y:S05]  /*5230*/  @P3 BRA `(.L_x_205) ;  /* 0x00000000000c3947 */ /* 0x000fea0003800000 */
[----:B------:R-:W5:Y:S02]  /*5240*/  LDG.E.U8 R156, desc[UR36][R8.64+0xa9] ;  /* 0x0000a924089c7981 */ /* 0x000f64000c1e1100 */
[----:B-----5:R-:W-:-:S05]  /*5250*/  PRMT R12, R156, 0x8880, RZ ;  /* 0x000088809c0c7816 */ /* 0x020fca00000000ff */
[----:B------:R-:W-:-:S07]  /*5260*/  IMAD R3, R12, R155, RZ ;  /* 0x0000009b0c037224 */ /* 0x000fce00078e02ff */
.L_x_205:
[----:B------:R-:W-:Y:S05]  /*5270*/  BSYNC B1 ;  /* 0x0000000000017941 */ /* 0x000fea0003800000 */
.L_x_204:
[----:B------:R-:W-:Y:S01]  /*5280*/  @!P3 IMAD R109, R109, R154, R3 ;  /* 0x0000009a6d6db224 */ /* 0x000fe200078e0203 */
[----:B------:R-:W-:Y:S04]  /*5290*/  BSSY B1, `(.L_x_206) ;  /* 0x0000006000017945 */ /* 0x000fe80003800000 */
[----:B------:R0:W-:Y:S01]  /*52a0*/  @!P3 STG.E.U8 desc[UR36][R4.64+0xa9], R109 ;  /* 0x0000a96d0400b986 */ /* 0x0001e2000c101124 */
[----:B------:R-:W-:Y:S05]  /*52b0*/  @P4 BRA `(.L_x_207) ;  /* 0x00000000000c4947 */ /* 0x000fea0003800000 */
[----:B------:R-:W5:Y:S02]  /*52c0*/  LDG.E.U8 R156, desc[UR36][R10.64+0xa8] ;  /* 0x0000a8240a9c7981 */ /* 0x000f64000c1e1100 */
[----:B-----5:R-:W-:-:S05]  /*52d0*/  PRMT R12, R156, 0x8880, RZ ;  /* 0x000088809c0c7816 */ /* 0x020fca00000000ff */
[----:B------:R-:W-:-:S07]  /*52e0*/  IMAD R3, R12, R155, RZ ;  /* 0x0000009b0c037224 */ /* 0x000fce00078e02ff */
.L_x_207:
[----:B------:R-:W-:Y:S05]  /*52f0*/  BSYNC B1 ;  /* 0x0000000000017941 */ /* 0x000fea0003800000 */
.L_x_206:
        /* <DEDUP_REMOVED lines=10> */
.L_x_209:
[----:B------:R-:W-:Y:S05]  /*53a0*/  BSYNC B1 ;  /* 0x0000000000017941 */ /* 0x000fea0003800000 */
.L_x_208:
[----:B------:R-:W-:Y:S01]  /*53b0*/  @!P2 IMAD R111, R111, R154, R3 ;  /* 0x0000009a6f6fa224 */ /* 0x000fe200078e0203 */
[----:B------:R-:W-:Y:S04]  /*53c0*/  BSSY B1, `(.L_x_210) ;  /* 0x0000006000017945 */ /* 0x000fe80003800000 */
[----:B------:R0:W-:Y:S01]  /*53d0*/  @!P2 STG.E.U8 desc[UR36][R6.64+0xa9], R111 ;  /* 0x0000a96f0600a986 */ /* 0x0001e2000c101124 */
[----:B------:R-:W-:Y:S05]  /*53e0*/  @P3 BRA `(.L_x_211) ;  /* 0x00000000000c3947 */ /* 0x000fea0003800000 */
[----:B------:R-:W5:Y:S02]  /*53f0*/  LDG.E.U8 R156, desc[UR36][R8.64+0xb0] ;  /* 0x0000b024089c7981 */ /* 0x000f64000c1e1100 */
[----:B-----5:R-:W-:-:S05]  /*5400*/  PRMT R12, R156, 0x8880, RZ ;  /* 0x000088809c0c7816 */ /* 0x020fca00000000ff */
[----:B------:R-:W-:-:S07]  /*5410*/  IMAD R3, R12, R155, RZ ;  /* 0x0000009b0c037224 */ /* 0x000fce00078e02ff */
.L_x_211:
[----:B------:R-:W-:Y:S05]  /*5420*/  BSYNC B1 ;  /* 0x0000000000017941 */ /* 0x000fea0003800000 */
.L_x_210:
[----:B-1----:R-:W-:Y:S01]  /*5430*/  @!P3 IMAD R13, R112, R154, R3 ;  /* 0x0000009a700db224 */ /* 0x002fe200078e0203 */
[----:B------:R-:W-:Y:S04]  /*5440*/  BSSY B1, `(.L_x_212) ;  /* 0x0000006000017945 */ /* 0x000fe80003800000 */
[----:B------:R1:W-:Y:S01]  /*5450*/  @!P3 STG.E.U8 desc[UR36][R4.64+0xb0], R13 ;  /* 0x0000b00d0400b986 */ /* 0x0003e2000c101124 */
[----:B------:R-:W-:Y:S05]  /*5460*/  @P4 BRA `(.L_x_213) ;  /* 0x00000000000c4947 */ /* 0x000fea0003800000 */
[----:B------:R-:W5:Y:S02]  /*5470*/  LDG.E.U8 R156, desc[UR36][R8.64+0xb1] ;  /* 0x0000b124089c7981 */ /* 0x000f64000c1e1100 */
[----:B-----5:R-:W-:-:S05]  /*5480*/  PRMT R12, R156, 0x8880, RZ ;  /* 0x000088809c0c7816 */ /* 0x020fca00000000ff */
[----:B------:R-:W-:-:S07]  /*5490*/  IMAD R3, R12, R155, RZ ;  /* 0x0000009b0c037224 */ /* 0x000fce00078e02ff */
.L_x_213:
[----:B------:R-:W-:Y:S05]  /*54a0*/  BSYNC B1 ;  /* 0x0000000000017941 */ /* 0x000fea0003800000 */
.L_x_212:
        /* <DEDUP_REMOVED lines=10> */
.L_x_215:
[----:B------:R-:W-:Y:S05]  /*5550*/  BSYNC B1 ;  /* 0x0000000000017941 */ /* 0x000fea0003800000 */
.L_x_214:
[----:B-1----:R-:W-:Y:S01]  /*5560*/  @!P2 IMAD R13, R114, R154, R3 ;  /* 0x0000009a720da224 */ /* 0x002fe200078e0203 */
[----:B------:R-:W-:Y:S04]  /*5570*/  BSSY B1, `(.L_x_216) ;  /* 0x0000006000017945 */ /* 0x000fe80003800000 */
[----:B------:R1:W-:Y:S01]  /*5580*/  @!P2 STG.E.U8 desc[UR36][R6.64+0xb0], R13 ;  /* 0x0000b00d0600a986 */ /* 0x0003e2000c101124 */
[----:B------:R-:W-:Y:S05]  /*5590*/  @P3 BRA `(.L_x_217) ;  /* 0x00000000000c3947 */ /* 0x000fea0003800000 */
[----:B------:R-:W5:Y:S02]  /*55a0*/  LDG.E.U8 R156, desc[UR36][R10.64+0xb1] ;  /* 0x0000b1240a9c7981 */ /* 0x000f64000c1e1100 */
[----:B-----5:R-:W-:-:S05]  /*55b0*/  PRMT R12, R156, 0x8880, RZ ;  /* 0x000088809c0c7816 */ /* 0x020fca00000000ff */
[----:B------:R-:W-:-:S07]  /*55c0*/  IMAD R3, R12, R155, RZ ;  /* 0x0000009b0c037224 */ /* 0x000fce00078e02ff */
.L_x_217:
[----:B------:R-:W-:Y:S05]  /*55d0*/  BSYNC B1 ;  /* 0x0000000000017941 */ /* 0x000fea0003800000 */
.L_x_216:
[----:B------:R-:W-:Y:S01]  /*55e0*/  @!P3 IMAD R115, R115, R154, R3 ;  /* 0x0000009a7373b224 */ /* 0x000fe200078e0203 */
[----:B------:R-:W-:Y:S04]  /*55f0*/  BSSY B1, `(.L_x_218) ;  /* 0x0000006000017945 */ /* 0x000fe80003800000 */
[----:B------:R0:W-:Y:S01]  /*5600*/  @!P3 STG.E.U8 desc[UR36][R6.64+0xb1], R115 ;  /* 0x0000b1730600b986 */ /* 0x0001e2000c101124 */
[----:B------:R-:W-:Y:S05]  /*5610*/  @P4 BRA `(.L_x_219) ;  /* 0x00000000000c4947 */ /* 0x000fea0003800000 */
[----:B------:R-:W5:Y:S02]  /*5620*/  LDG.E.U8 R156, desc[UR36][R8.64+0xb8] ;  /* 0x0000b824089c7981 */ /* 0x000f64000c1e1100 */
[----:B-----5:R-:W-:-:S05]  /*5630*/  PRMT R12, R156, 0x8880, RZ ;  /* 0x000088809c0c7816 */ /* 0x020fca00000000ff */
[----:B------:R-:W-:-:S07]  /*5640*/  IMAD R3, R12, R155, RZ ;  /* 0x0000009b0c037224 */ /* 0x000fce00078e02ff */
.L_x_219:
[----:B------:R-:W-:Y:S05]  /*5650*/  BSYNC B1 ;  /* 0x0000000000017941 */ /* 0x000fea0003800000 */
.L_x_218:
        /* <DEDUP_REMOVED lines=10> */
.L_x_221:
[----:B------:R-:W-:Y:S05]  /*5700*/  BSYNC B1 ;  /* 0x0000000000017941 */ /* 0x000fea0003800000 */
.L_x_220:
[----:B------:R-:W-:Y:S01]  /*5710*/  @!P2 IMAD R117, R117, R154, R3 ;  /* 0x0000009a7575a224 */ /* 0x000fe200078e0203 */
[----:B------:R-:W-:Y:S04]  /*5720*/  BSSY B1, `(.L_x_222) ;  /* 0x0000006000017945 */ /* 0x000fe80003800000 */
[----:B------:R0:W-:Y:S01]  /*5730*/  @!P2 STG.E.U8 desc[UR36][R4.64+0xb9], R117 ;  /* 0x0000b9750400a986 */ /* 0x0001e2000c101124 */
[----:B------:R-:W-:Y:S05]  /*5740*/  @P3 BRA `(.L_x_223) ;  /* 0x00000000000c3947 */ /* 0x000fea0003800000 */
[----:B------:R-:W5:Y:S02]  /*5750*/  LDG.E.U8 R156, desc[UR36][R10.64+0xb8] ;  /* 0x0000b8240a9c7981 */ /* 0x000f64000c1e1100 */
[----:B-----5:R-:W-:-:S05]  /*5760*/  PRMT R12, R156, 0x8880, RZ ;  /* 0x000088809c0c7816 */ /* 0x020fca00000000ff */
[----:B------:R-:W-:-:S07]  /*5770*/  IMAD R3, R12, R155, RZ ;  /* 0x0000009b0c037224 */ /* 0x000fce00078e02ff */
.L_x_223:
[----:B------:R-:W-:Y:S05]  /*5780*/  BSYNC B1 ;  /* 0x0000000000017941 */ /* 0x000fea0003800000 */
.L_x_222:
[----:B-1----:R-:W-:Y:S01]  /*5790*/  @!P3 IMAD R13, R118, R154, R3 ;  /* 0x0000009a760db224 */ /* 0x002fe200078e0203 */
[----:B------:R-:W-:Y:S04]  /*57a0*/  BSSY B1, `(.L_x_224) ;  /* 0x0000006000017945 */ /* 0x000fe80003800000 */
[----:B------:R1:W-:Y:S01]  /*57b0*/  @!P3 STG.E.U8 desc[UR36][R6.64+0xb8], R13 ;  /* 0x0000b80d0600b986 */ /* 0x0003e2000c101124 */
[----:B------:R-:W-:Y:S05]  /*57c0*/  @P4 BRA `(.L_x_225) ;  /* 0x00000000000c4947 */ /* 0x000fea0003800000 */
[----:B------:R-:W5:Y:S02]  /*57d0*/  LDG.E.U8 R156, desc[UR36][R10.64+0xb9] ;  /* 0x0000b9240a9c7981 */ /* 0x000f64000c1e1100 */
[----:B-----5:R-:W-:-:S05]  /*57e0*/  PRMT R12, R156, 0x8880, RZ ;  /* 0x000088809c0c7816 */ /* 0x020fca00000000ff */
[----:B------:R-:W-:-:S07]  /*57f0*/  IMAD R3, R12, R155, RZ ;  /* 0x0000009b0c037224 */ /* 0x000fce00078e02ff */
.L_x_225:
[----:B------:R-:W-:Y:S05]  /*5800*/  BSYNC B1 ;  /* 0x0000000000017941 */ /* 0x000fea0003800000 */
.L_x_224:
        /* <DEDUP_REMOVED lines=10> */
.L_x_227:
[----:B------:R-:W-:Y:S05]  /*58b0*/  BSYNC B1 ;  /* 0x0000000000017941 */ /* 0x000fea0003800000 */
.L_x_226:
[----:B-1----:R-:W-:Y:S01]  /*58c0*/  @!P2 IMAD R13, R120, R154, R3 ;  /* 0x0000009a780da224 */ /* 0x002fe200078e0203 */
[----:B------:R-:W-:Y:S04]  /*58d0*/  BSSY B1, `(.L_x_228) ;  /* 0x0000006000017945 */ /* 0x000fe80003800000 */
[----:B------:R1:W-:Y:S01]  /*58e0*/  @!P2 STG.E.U8 desc[UR36][R4.64+0xc0], R13 ;  /* 0x0000c00d0400a986 */ /* 0x0003e2000c101124 */
[----:B------:R-:W-:Y:S05]  /*58f0*/  @P3 BRA `(.L_x_229) ;  /* 0x00000000000c3947 */ /* 0x000fea0003800000 */
[----:B------:R-:W5:Y:S02]  /*5900*/  LDG.E.U8 R156, desc[UR36][R8.64+0xc1] ;  /* 0x0000c124089c7981 */ /* 0x000f64000c1e1100 */
[----:B-----5:R-:W-:-:S05]  /*5910*/  PRMT R12, R156, 0x8880, RZ ;  /* 0x000088809c0c7816 */ /* 0x020fca00000000ff */
[----:B------:R-:W-:-:S07]  /*5920*/  IMAD R3, R12, R155, RZ ;  /* 0x0000009b0c037224 */ /* 0x000fce00078e02ff */
.L_x_229:
[----:B------:R-:W-:Y:S05]  /*5930*/  BSYNC B1 ;  /* 0x0000000000017941 */ /* 0x000fea0003800000 */
.L_x_228:
[----:B------:R-:W-:Y:S01]  /*5940*/  @!P3 IMAD R121, R121, R154, R3 ;  /* 0x0000009a7979b224 */ /* 0x000fe200078e0203 */
[----:B------:R-:W-:Y:S04]  /*5950*/  BSSY B1, `(.L_x_230) ;  /* 0x0000006000017945 */ /* 0x000fe80003800000 */
[----:B------:R0:W-:Y:S01]  /*5960*/  @!P3 STG.E.U8 desc[UR36][R4.64+0xc1], R121 ;  /* 0x0000c1790400b986 */ /* 0x0001e2000c101124 */
[----:B------:R-:W-:Y:S05]  /*5970*/  @P4 BRA `(.L_x_231) ;  /* 0x00000000000c4947 */ /* 0x000fea0003800000 */
[----:B------:R-:W5:Y:S02]  /*5980*/  LDG.E.U8 R156, desc[UR36][R10.64+0xc0] ;  /* 0x0000c0240a9c7981 */ /* 0x000f64000c1e1100 */
[----:B-----5:R-:W-:-:S05]  /*5990*/  PRMT R12, R156, 0x8880, RZ ;  /* 0x000088809c0c7816 */ /* 0x020fca00000000ff */
[----:B------:R-:W-:-:S07]  /*59a0*/  IMAD R3, R12, R155, RZ ;  /* 0x0000009b0c037224 */ /* 0x000fce00078e02ff */
.L_x_231:
[----:B------:R-:W-:Y:S05]  /*59b0*/  BSYNC B1 ;  /* 0x0000000000017941 */ /* 0x000fea0003800000 */
.L_x_230:
        /* <DEDUP_REMOVED lines=10> */
.L_x_233:
[----:B------:R-:W-:Y:S05]  /*5a60*/  BSYNC B1 ;  /* 0x0000000000017941 */ /* 0x000fea0003800000 */
.L_x_232:
[----:B------:R-:W-:Y:S01]  /*5a70*/  @!P2 IMAD R123, R123, R154, R3 ;  /* 0x0000009a7b7ba224 */ /* 0x000fe200078e0203 */
[----:B------:R-:W-:Y:S04]  /*5a80*/  BSSY B1, `(.L_x_234) ;  /* 0x0000006000017945 */ /* 0x000fe80003800000 */
[----:B------:R0:W-:Y:S01]  /*5a90*/  @!P2 STG.E.U8 desc[UR36][R6.64+0xc1], R123 ;  /* 0x0000c17b0600a986 */ /* 0x0001e2000c101124 */
[----:B------:R-:W-:Y:S05]  /*5aa0*/  @P3 BRA `(.L_x_235) ;  /* 0x00000000000c3947 */ /* 0x000fea0003800000 */
[----:B------:R-:W5:Y:S02]  /*5ab0*/  LDG.E.U8 R156, desc[UR36][R8.64+0xc8] ;  /* 0x0000c824089c7981 */ /* 0x000f64000c1e1100 */
[----:B-----5:R-:W-:-:S05]  /*5ac0*/  PRMT R12, R156, 0x8880, RZ ;  /* 0x000088809c0c7816 */ /* 0x020fca00000000ff */
[----:B------:R-:W-:-:S07]  /*5ad0*/  IMAD R3, R12, R155, RZ ;  /* 0x0000009b0c037224 */ /* 0x000fce00078e02ff */
.L_x_235:
[----:B------:R-:W-:Y:S05]  /*5ae0*/  BSYNC B1 ;  /* 0x0000000000017941 */ /* 0x000fea0003800000 */
.L_x_234:
[----:B-1----:R-:W-:Y:S01]  /*5af0*/  @!P3 IMAD R13, R124, R154, R3 ;  /* 0x0000009a7c0db224 */ /* 0x002fe200078e0203 */
[----:B------:R-:W-:Y:S04]  /*5b00*/  BSSY B1, `(.L_x_236) ;  /* 0x0000006000017945 */ /* 0x000fe80003800000 */
[----:B------:R1:W-:Y:S01]  /*5b10*/  @!P3 STG.E.U8 desc[UR36][R4.64+0xc8], R13 ;  /* 0x0000c80d0400b986 */ /* 0x0003e2000c101124 */
[----:B------:R-:W-:Y:S05]  /*5b20*/  @P4 BRA `(.L_x_237) ;  /* 0x00000000000c4947 */ /* 0x000fea0003800000 */
[----:B------:R-:W5:Y:S02]  /*5b30*/  LDG.E.U8 R156, desc[UR36][R8.64+0xc9] ;  /* 0x0000c924089c7981 */ /* 0x000f64000c1e1100 */
[----:B-----5:R-:W-:-:S05]  /*5b40*/  PRMT R12, R156, 0x8880, RZ ;  /* 0x000088809c0c7816 */ /* 0x020fca00000000ff */
[----:B------:R-:W-:-:S07]  /*5b50*/  IMAD R3, R12, R155, RZ ;  /* 0x0000009b0c037224 */ /* 0x000fce00078e02ff */
.L_x_237:
[----:B------:R-:W-:Y:S05]  /*5b60*/  BSYNC B1 ;  /* 0x0000000000017941 */ /* 0x000fea0003800000 */
.L_x_236:
        /* <DEDUP_REMOVED lines=10> */
.L_x_239:
[----:B------:R-:W-:Y:S05]  /*5c10*/  BSYNC B1 ;  /* 0x0000000000017941 */ /* 0x000fea0003800000 */
.L_x_238:
[----:B-1----:R-:W-:Y:S01]  /*5c20*/  @!P2 IMAD R13, R126, R154, R3 ;  /* 0x0000009a7e0da224 */ /* 0x002fe200078e0203 */
[----:B------:R-:W-:Y:S04]  /*5c30*/  BSSY B1, `(.L_x_240) ;  /* 0x0000006000017945 */ /* 0x000fe80003800000 */
[----:B------:R1:W-:Y:S01]  /*5c40*/  @!P2 STG.E.U8 desc[UR36][R6.64+0xc8], R13 ;  /* 0x0000c80d0600a986 */ /* 0x0003e2000c101124 */
[----:B------:R-:W-:Y:S05]  /*5c50*/  @P3 BRA `(.L_x_241) ;  /* 0x00000000000c3947 */ /* 0x000fea0003800000 */
[----:B------:R-:W5:Y:S02]  /*5c60*/  LDG.E.U8 R156, desc[UR36][R10.64+0xc9] ;  /* 0x0000c9240a9c7981 */ /* 0x000f64000c1e1100 */
[----:B-----5:R-:W-:-:S05]  /*5c70*/  PRMT R12, R156, 0x8880, RZ ;  /* 0x000088809c0c7816 */ /* 0x020fca00000000ff */
[----:B------:R-:W-:-:S07]  /*5c80*/  IMAD R3, R12, R155, RZ ;  /* 0x0000009b0c037224 */ /* 0x000fce00078e02ff */
.L_x_241:
[----:B------:R-:W-:Y:S05]  /*5c90*/  BSYNC B1 ;  /* 0x0000000000017941 */ /* 0x000fea0003800000 */
.L_x_240:
[----:B------:R-:W-:Y:S01]  /*5ca0*/  @!P3 IMAD R127, R127, R154, R3 ;  /* 0x0000009a7f7fb224 */ /* 0x000fe200078e0203 */
[----:B------:R-:W-:Y:S04]  /*5cb0*/  BSSY B1, `(.L_x_242) ;  /* 0x0000006000017945 */ /* 0x000fe80003800000 */
[----:B------:R0:W-:Y:S01]  /*5cc0*/  @!P3 STG.E.U8 desc[UR36][R6.64+0xc9], R127 ;  /* 0x0000c97f0600b986 */ /* 0x0001e2000c101124 */
[----:B------:R-:W-:Y:S05]  /*5cd0*/  @P4 BRA `(.L_x_243) ;  /* 0x00000000000c4947 */ /* 0x000fea0003800000 */
[----:B------:R-:W5:Y:S02]  /*5ce0*/  LDG.E.U8 R156, desc[UR36][R8.64+0xd0] ;  /* 0x0000d024089c7981 */ /* 0x000f64000c1e1100 */
[----:B-----5:R-:W-:-:S05]  /*5cf0*/  PRMT R12, R156, 0x8880, RZ ;  /* 0x000088809c0c7816 */ /* 0x020fca00000000ff */
[----:B------:R-:W-:-:S07]  /*5d00*/  IMAD R3, R12, R155, RZ ;  /* 0x0000009b0c037224 */ /* 0x000fce00078e02ff */
.L_x_243:
[----:B------:R-:W-:Y:S05]  /*5d10*/  BSYNC B1 ;  /* 0x0000000000017941 */ /* 0x000fea0003800000 */
.L_x_242:
        /* <DEDUP_REMOVED lines=10> */
.L_x_245:
[----:B------:R-:W-:Y:S05]  /*5dc0*/  BSYNC B1 ;  /* 0x0000000000017941 */ /* 0x000fea0003800000 */
.L_x_244:
[----:B------:R-:W-:Y:S01]  /*5dd0*/  @!P2 IMAD R129, R129, R154, R3 ;  /* 0x0000009a8181a224 */ /* 0x000fe200078e0203 */
[----:B------:R-:W-:Y:S04]  /*5de0*/  BSSY B1, `(.L_x_246) ;  /* 0x0000006000017945 */ /* 0x000fe80003800000 */
[----:B------:R0:W-:Y:S01]  /*5df0*/  @!P2 STG.E.U8 desc[UR36][R4.64+0xd1], R129 ;  /* 0x0000d1810400a986 */ /* 0x0001e2000c101124 */
[----:B------:R-:W-:Y:S05]  /*5e00*/  @P3 BRA `(.L_x_247) ;  /* 0x00000000000c3947 */ /* 0x000fea0003800000 */
[----:B------:R-:W5:Y:S02]  /*5e10*/  LDG.E.U8 R156, desc[UR36][R10.64+0xd0] ;  /* 0x0000d0240a9c7981 */ /* 0x000f64000c1e1100 */
[----:B-----5:R-:W-:-:S05]  /*5e20*/  PRMT R12, R156, 0x8880, RZ ;  /* 0x000088809c0c7816 */ /* 0x020fca00000000ff */
[----:B------:R-:W-:-:S07]  /*5e30*/  IMAD R3, R12, R155, RZ ;  /* 0x0000009b0c037224 */ /* 0x000fce00078e02ff */
.L_x_247:
[----:B------:R-:W-:Y:S05]  /*5e40*/  BSYNC B1 ;  /* 0x0000000000017941 */ /* 0x000fea0003800000 */
.L_x_246:
[----:B-1----:R-:W-:Y:S01]  /*5e50*/  @!P3 IMAD R13, R130, R154, R3 ;  /* 0x0000009a820db224 */ /* 0x002fe200078e0203 */
[----:B------:R-:W-:Y:S04]  /*5e60*/  BSSY B1, `(.L_x_248) ;  /* 0x0000006000017945 */ /* 0x000fe80003800000 */
[----:B------:R1:W-:Y:S01]  /*5e70*/  @!P3 STG.E.U8 desc[UR36][R6.64+0xd0], R13 ;  /* 0x0000d00d0600b986 */ /* 0x0003e2000c101124 */
[----:B------:R-:W-:Y:S05]  /*5e80*/  @P4 BRA `(.L_x_249) ;  /* 0x00000000000c4947 */ /* 0x000fea0003800000 */
[----:B------:R-:W5:Y:S02]  /*5e90*/  LDG.E.U8 R156, desc[UR36][R10.64+0xd1] ;  /* 0x0000d1240a9c7981 */ /* 0x000f64000c1e1100 */
[----:B-----5:R-:W-:-:S05]  /*5ea0*/  PRMT R12, R156, 0x8880, RZ ;  /* 0x000088809c0c7816 */ /* 0x020fca00000000ff */
[----:B------:R-:W-:-:S07]  /*5eb0*/  IMAD R3, R12, R155, RZ ;  /* 0x0000009b0c037224 */ /* 0x000fce00078e02ff */
.L_x_249:
[----:B------:R-:W-:Y:S05]  /*5ec0*/  BSYNC B1 ;  /* 0x0000000000017941 */ /* 0x000fea0003800000 */
.L_x_248:
        /* <DEDUP_REMOVED lines=10> */
.L_x_251:
[----:B------:R-:W-:Y:S05]  /*5f70*/  BSYNC B1 ;  /* 0x0000000000017941 */ /* 0x000fea0003800000 */
.L_x_250:
[----:B-1----:R-:W-:Y:S01]  /*5f80*/  @!P2 IMAD R13, R132, R154, R3 ;  /* 0x0000009a840da224 */ /* 0x002fe200078e0203 */
[----:B------:R-:W-:Y:S04]  /*5f90*/  BSSY B1, `(.L_x_252) ;  /* 0x0000006000017945 */ /* 0x000fe80003800000 */
[----:B------:R1:W-:Y:S01]  /*5fa0*/  @!P2 STG.E.U8 desc[UR36][R4.64+0xd8], R13 ;  /* 0x0000d80d0400a986 */ /* 0x0003e2000c101124 */
[----:B------:R-:W-:Y:S05]  /*5fb0*/  @P3 BRA `(.L_x_253) ;  /* 0x00000000000c3947 */ /* 0x000fea0003800000 */
[----:B------:R-:W5:Y:S02]  /*5fc0*/  LDG.E.U8 R156, desc[UR36][R8.64+0xd9] ;  /* 0x0000d924089c7981 */ /* 0x000f64000c1e1100 */
[----:B-----5:R-:W-:-:S05]  /*5fd0*/  PRMT R12, R156, 0x8880, RZ ;  /* 0x000088809c0c7816 */ /* 0x020fca00000000ff */
[----:B------:R-:W-:-:S07]  /*5fe0*/  IMAD R3, R12, R155, RZ ;  /* 0x0000009b0c037224 */ /* 0x000fce00078e02ff */
.L_x_253:
[----:B------:R-:W-:Y:S05]  /*5ff0*/  BSYNC B1 ;  /* 0x0000000000017941 */ /* 0x000fea0003800000 */
.L_x_252:
[----:B------:R-:W-:Y:S01]  /*6000*/  @!P3 IMAD R133, R133, R154, R3 ;  /* 0x0000009a8585b224 */ /* 0x000fe200078e0203 */
[----:B------:R-:W-:Y:S04]  /*6010*/  BSSY B1, `(.L_x_254) ;  /* 0x0000006000017945 */ /* 0x000fe80003800000 */
[----:B------:R0:W-:Y:S01]  /*6020*/  @!P3 STG.E.U8 desc[UR36][R4.64+0xd9], R133 ;  /* 0x0000d9850400b986 */ /* 0x0001e2000c101124 */
[----:B------:R-:W-:Y:S05]  /*6030*/  @P4 BRA `(.L_x_255) ;  /* 0x00000000000c4947 */ /* 0x000fea0003800000 */
[----:B------:R-:W5:Y:S02]  /*6040*/  LDG.E.U8 R156, desc[UR36][R10.64+0xd8] ;  /* 0x0000d8240a9c7981 */ /* 0x000f64000c1e1100 */
[----:B-----5:R-:W-:-:S05]  /*6050*/  PRMT R12, R156, 0x8880, RZ ;  /* 0x000088809c0c7816 */ /* 0x020fca00000000ff */
[----:B------:R-:W-:-:S07]  /*6060*/  IMAD R3, R12, R155, RZ ;  /* 0x0000009b0c037224 */ /* 0x000fce00078e02ff */
.L_x_255:
[----:B------:R-:W-:Y:S05]  /*6070*/  BSYNC B1 ;  /* 0x0000000000017941 */ /* 0x000fea0003800000 */
.L_x_254:
        /* <DEDUP_REMOVED lines=10> */
.L_x_257:
[----:B------:R-:W-:Y:S05]  /*6120*/  BSYNC B1 ;  /* 0x0000000000017941 */ /* 0x000fea0003800000 */
.L_x_256:
[----:B------:R-:W-:Y:S01]  /*6130*/  @!P2 IMAD R135, R135, R154, R3 ;  /* 0x0000009a8787a224 */ /* 0x000fe200078e0203 */
[----:B------:R-:W-:Y:S04]  /*6140*/  BSSY B1, `(.L_x_258) ;  /* 0x0000006000017945 */ /* 0x000fe80003800000 */
[----:B------:R0:W-:Y:S01]  /*6150*/  @!P2 STG.E.U8 desc[UR36][R6.64+0xd9], R135 ;  /* 0x0000d9870600a986 */ /* 0x0001e2000c101124 */
[----:B------:R-:W-:Y:S05]  /*6160*/  @P3 BRA `(.L_x_259) ;  /* 0x00000000000c3947 */ /* 0x000fea0003800000 */
[----:B------:R-:W5:Y:S02]  /*6170*/  LDG.E.U8 R156, desc[UR36][R8.64+0xe0] ;  /* 0x0000e024089c7981 */ /* 0x000f64000c1e1100 */
[----:B-----5:R-:W-:-:S05]  /*6180*/  PRMT R12, R156, 0x8880, RZ ;  /* 0x000088809c0c7816 */ /* 0x020fca00000000ff */
[----:B------:R-:W-:-:S07]  /*6190*/  IMAD R3, R12, R155, RZ ;  /* 0x0000009b0c037224 */ /* 0x000fce00078e02ff */
.L_x_259:
[----:B------:R-:W-:Y:S05]  /*61a0*/  BSYNC B1 ;  /* 0x0000000000017941 */ /* 0x000fea0003800000 */
.L_x_258:
[----:B-1----:R-:W-:Y:S01]  /*61b0*/  @!P3 IMAD R13, R136, R154, R3 ;  /* 0x0000009a880db224 */ /* 0x002fe200078e0203 */
[----:B------:R-:W-:Y:S04]  /*61c0*/  BSSY B1, `(.L_x_260) ;  /* 0x0000006000017945 */ /* 0x000fe80003800000 */
[----:B------:R1:W-:Y:S01]  /*61d0*/  @!P3 STG.E.U8 desc[UR36][R4.64+0xe0], R13 ;  /* 0x0000e00d0400b986 */ /* 0x0003e2000c101124 */
[----:B------:R-:W-:Y:S05]  /*61e0*/  @P4 BRA `(.L_x_261) ;  /* 0x00000000000c4947 */ /* 0x000fea0003800000 */
[----:B------:R-:W5:Y:S02]  /*61f0*/  LDG.E.U8 R156, desc[UR36][R8.64+0xe1] ;  /* 0x0000e124089c7981 */ /* 0x000f64000c1e1100 */
[----:B-----5:R-:W-:-:S05]  /*6200*/  PRMT R12, R156, 0x8880, RZ ;  /* 0x000088809c0c7816 */ /* 0x020fca00000000ff */
[----:B------:R-:W-:-:S07]  /*6210*/  IMAD R3, R12, R155, RZ ;  /* 0x0000009b0c037224 */ /* 0x000fce00078e02ff */
.L_x_261:
[----:B------:R-:W-:Y:S05]  /*6220*/  BSYNC B1 ;  /* 0x0000000000017941 */ /* 0x000fea0003800000 */
.L_x_260:
        /* <DEDUP_REMOVED lines=10> */
.L_x_263:
[----:B------:R-:W-:Y:S05]  /*62d0*/  BSYNC B1 ;  /* 0x0000000000017941 */ /* 0x000fea0003800000 */
.L_x_262:
[----:B-1----:R-:W-:Y:S01]  /*62e0*/  @!P2 IMAD R13, R138, R154, R3 ;  /* 0x0000009a8a0da224 */ /* 0x002fe200078e0203 */
[----:B------:R-:W-:Y:S04]  /*62f0*/  BSSY B1, `(.L_x_264) ;  /* 0x0000006000017945 */ /* 0x000fe80003800000 */
[----:B------:R1:W-:Y:S01]  /*6300*/  @!P2 STG.E.U8 desc[UR36][R6.64+0xe0], R13 ;  /* 0x0000e00d0600a986 */ /* 0x0003e2000c101124 */
[----:B------:R-:W-:Y:S05]  /*6310*/  @P3 BRA `(.L_x_265) ;  /* 0x00000000000c3947 */ /* 0x000fea0003800000 */
[----:B------:R-:W5:Y:S02]  /*6320*/  LDG.E.U8 R156, desc[UR36][R10.64+0xe1] ;  /* 0x0000e1240a9c7981 */ /* 0x000f64000c1e1100 */
[----:B-----5:R-:W-:-:S05]  /*6330*/  PRMT R12, R156, 0x8880, RZ ;  /* 0x000088809c0c7816 */ /* 0x020fca00000000ff */
[----:B------:R-:W-:-:S07]  /*6340*/  IMAD R3, R12, R155, RZ ;  /* 0x0000009b0c037224 */ /* 0x000fce00078e02ff */
.L_x_265:
[----:B------:R-:W-:Y:S05]  /*6350*/  BSYNC B1 ;  /* 0x0000000000017941 */ /* 0x000fea0003800000 */
.L_x_264:
[----:B------:R-:W-:Y:S01]  /*6360*/  @!P3 IMAD R139, R139, R154, R3 ;  /* 0x0000009a8b8bb224 */ /* 0x000fe200078e0203 */
[----:B------:R-:W-:Y:S04]  /*6370*/  BSSY B1, `(.L_x_266) ;  /* 0x0000006000017945 */ /* 0x000fe80003800000 */
[----:B------:R0:W-:Y:S01]  /*6380*/  @!P3 STG.E.U8 desc[UR36][R6.64+0xe1], R139 ;  /* 0x0000e18b0600b986 */ /* 0x0001e2000c101124 */
[----:B------:R-:W-:Y:S05]  /*6390*/  @P4 BRA `(.L_x_267) ;  /* 0x00000000000c4947 */ /* 0x000fea0003800000 */
[----:B------:R-:W5:Y:S02]  /*63a0*/  LDG.E.U8 R156, desc[UR36][R8.64+0xe8] ;  /* 0x0000e824089c7981 */ /* 0x000f64000c1e1100 */
[----:B-----5:R-:W-:-:S05]  /*63b0*/  PRMT R12, R156, 0x8880, RZ ;  /* 0x000088809c0c7816 */ /* 0x020fca00000000ff */
[----:B------:R-:W-:-:S07]  /*63c0*/  IMAD R3, R12, R155, RZ ;  /* 0x0000009b0c037224 */ /* 0x000fce00078e02ff */
.L_x_267:
[----:B------:R-:W-:Y:S05]  /*63d0*/  BSYNC B1 ;  /* 0x0000000000017941 */ /* 0x000fea0003800000 */
.L_x_266:
        /* <DEDUP_REMOVED lines=10> */
.L_x_269:
[----:B------:R-:W-:Y:S05]  /*6480*/  BSYNC B1 ;  /* 0x0000000000017941 */ /* 0x000fea0003800000 */
.L_x_268:
[----:B------:R-:W-:Y:S01]  /*6490*/  @!P2 IMAD R141, R141, R154, R3 ;  /* 0x0000009a8d8da224 */ /* 0x000fe200078e0203 */
[----:B------:R-:W-:Y:S04]  /*64a0*/  BSSY B1, `(.L_x_270) ;  /* 0x0000006000017945 */ /* 0x000fe80003800000 */
[----:B------:R0:W-:Y:S01]  /*64b0*/  @!P2 STG.E.U8 desc[UR36][R4.64+0xe9], R141 ;  /* 0x0000e98d0400a986 */ /* 0x0001e2000c101124 */
[----:B------:R-:W-:Y:S05]  /*64c0*/  @P3 BRA `(.L_x_271) ;  /* 0x00000000000c3947 */ /* 0x000fea0003800000 */
[----:B------:R-:W5:Y:S02]  /*64d0*/  LDG.E.U8 R156, desc[UR36][R10.64+0xe8] ;  /* 0x0000e8240a9c7981 */ /* 0x000f64000c1e1100 */
[----:B-----5:R-:W-:-:S05]  /*64e0*/  PRMT R12, R156, 0x8880, RZ ;  /* 0x000088809c0c7816 */ /* 0x020fca00000000ff */
[----:B------:R-:W-:-:S07]  /*64f0*/  IMAD R3, R12, R155, RZ ;  /* 0x0000009b0c037224 */ /* 0x000fce00078e02ff */
.L_x_271:
[----:B------:R-:W-:Y:S05]  /*6500*/  BSYNC B1 ;  /* 0x0000000000017941 */ /* 0x000fea0003800000 */
.L_x_270:
[----:B-1----:R-:W-:Y:S01]  /*6510*/  @!P3 IMAD R13, R142, R154, R3 ;  /* 0x0000009a8e0db224 */ /* 0x002fe200078e0203 */
[----:B------:R-:W-:Y:S04]  /*6520*/  BSSY B1, `(.L_x_272) ;  /* 0x0000006000017945 */ /* 0x000fe80003800000 */
[----:B------:R1:W-:Y:S01]  /*6530*/  @!P3 STG.E.U8 desc[UR36][R6.64+0xe8], R13 ;  /* 0x0000e80d0600b986 */ /* 0x0003e2000c101124 */
[----:B------:R-:W-:Y:S05]  /*6540*/  @P4 BRA `(.L_x_273) ;  /* 0x00000000000c4947 */ /* 0x000fea0003800000 */
[----:B------:R-:W5:Y:S02]  /*6550*/  LDG.E.U8 R156, desc[UR36][R10.64+0xe9] ;  /* 0x0000e9240a9c7981 */ /* 0x000f64000c1e1100 */
[----:B-----5:R-:W-:-:S05]  /*6560*/  PRMT R12, R156, 0x8880, RZ ;  /* 0x000088809c0c7816 */ /* 0x020fca00000000ff */
[----:B------:R-:W-:-:S07]  /*6570*/  IMAD R3, R12, R155, RZ ;  /* 0x0000009b0c037224 */ /* 0x000fce00078e02ff */
.L_x_273:
[----:B------:R-:W-:Y:S05]  /*6580*/  BSYNC B1 ;  /* 0x0000000000017941 */ /* 0x000fea0003800000 */
.L_x_272:
        /* <DEDUP_REMOVED lines=10> */
.L_x_275:
[----:B------:R-:W-:Y:S05]  /*6630*/  BSYNC B1 ;  /* 0x0000000000017941 */ /* 0x000fea0003800000 */
.L_x_274:
[----:B-1----:R-:W-:Y:S01]  /*6640*/  @!P2 IMAD R13, R144, R154, R3 ;  /* 0x0000009a900da224 */ /* 0x002fe200078e0203 */
[----:B------:R-:W-:Y:S04]  /*6650*/  BSSY B1, `(.L_x_276) ;  /* 0x0000006000017945 */ /* 0x000fe80003800000 */
[----:B------:R1:W-:Y:S01]  /*6660*/  @!P2 STG.E.U8 desc[UR36][R4.64+0xf0], R13 ;  /* 0x0000f00d0400a986 */ /* 0x0003e2000c101124 */
[----:B------:R-:W-:Y:S05]  /*6670*/  @P3 BRA `(.L_x_277) ;  /* 0x00000000000c3947 */ /* 0x000fea0003800000 */
[----:B------:R-:W5:Y:S02]  /*6680*/  LDG.E.U8 R156, desc[UR36][R8.64+0xf1] ;  /* 0x0000f124089c7981 */ /* 0x000f64000c1e1100 */
[----:B-----5:R-:W-:-:S05]  /*6690*/  PRMT R12, R156, 0x8880, RZ ;  /* 0x000088809c0c7816 */ /* 0x020fca00000000ff */
[----:B------:R-:W-:-:S07]  /*66a0*/  IMAD R3, R12, R155, RZ ;  /* 0x0000009b0c037224 */ /* 0x000fce00078e02ff */
.L_x_277:
[----:B------:R-:W-:Y:S05]  /*66b0*/  BSYNC B1 ;  /* 0x0000000000017941 */ /* 0x000fea0003800000 */
.L_x_276:
[----:B------:R-:W-:Y:S01]  /*66c0*/  @!P3 IMAD R145, R145, R154, R3 ;  /* 0x0000009a9191b224 */ /* 0x000fe200078e0203 */
[----:B------:R-:W-:Y:S04]  /*66d0*/  BSSY B1, `(.L_x_278) ;  /* 0x0000006000017945 */ /* 0x000fe80003800000 */
[----:B------:R0:W-:Y:S01]  /*66e0*/  @!P3 STG.E.U8 desc[UR36][R4.64+0xf1], R145 ;  /* 0x0000f1910400b986 */ /* 0x0001e2000c101124 */
[----:B------:R-:W-:Y:S05]  /*66f0*/  @P4 BRA `(.L_x_279) ;  /* 0x00000000000c4947 */ /* 0x000fea0003800000 */
[----:B------:R-:W5:Y:S02]  /*6700*/  LDG.E.U8 R156, desc[UR36][R10.64+0xf0] ;  /* 0x0000f0240a9c7981 */ /* 0x000f64000c1e1100 */
[----:B-----5:R-:W-:-:S05]  /*6710*/  PRMT R12, R156, 0x8880, RZ ;  /* 0x000088809c0c7816 */ /* 0x020fca00000000ff */
[----:B------:R-:W-:-:S07]  /*6720*/  IMAD R3, R12, R155, RZ ;  /* 0x0000009b0c037224 */ /* 0x000fce00078e02ff */
.L_x_279:
[----:B------:R-:W-:Y:S05]  /*6730*/  BSYNC B1 ;  /* 0x0000000000017941 */ /* 0x000fea0003800000 */
.L_x_278:
[----:B------:R-:W-:Y:S01]  /*6740*/  ISETP.LT.OR P2, PT, R0, 0xf2, !P0 ;  /* 0x000000f20000780c */ /* 0x000fe20004741670 */
[----:B-1----:R-:W-:Y:S01]  /*6750*/  @!P4 IMAD R13, R146, R154, R3 ;  /* 0x0000009a920dc224 */ /* 0x002fe200078e0203 */
[----:B------:R-:W-:Y:S01]  /*6760*/  BSSY B1, `(.L_x_280) ;  /* 0x0000009000017945 */ /* 0x000fe20003800000 */
[C---:B------:R-:W-:Y:S02]  /*6770*/  ISETP.LT.OR P3, PT, R0.reuse, 0xf9, !P1 ;  /* 0x000000f90000780c */ /* 0x040fe40004f61670 */
[C---:B------:R-:W-:Y:S01]  /*6780*/  ISETP.LT.OR P1, PT, R0.reuse, 0xfa, !P1 ;  /* 0x000000fa0000780c */ /* 0x040fe20004f21670 */
[----:B------:R1:W-:Y:S01]  /*6790*/  @!P4 STG.E.U8 desc[UR36][R6.64+0xf0], R13 ;  /* 0x0000f00d0600c986 */ /* 0x0003e2000c101124 */
[----:B------:R-:W-:-:S06]  /*67a0*/  ISETP.LT.OR P4, PT, R0, 0xf9, !P0 ;  /* 0x000000f90000780c */ /* 0x000fcc0004781670 */
[----:B------:R-:W-:Y:S07]  /*67b0*/  @P2 BRA `(.L_x_281) ;  /* 0x00000000000c2947 */ /* 0x000fee0003800000 */
[----:B------:R-:W5:Y:S02]  /*67c0*/  LDG.E.U8 R156, desc[UR36][R10.64+0xf1] ;  /* 0x0000f1240a9c7981 */ /* 0x000f64000c1e1100 */
[----:B-----5:R-:W-:-:S05]  /*67d0*/  PRMT R12, R156, 0x8880, RZ ;  /* 0x000088809c0c7816 */ /* 0x020fca00000000ff */
[----:B------:R-:W-:-:S07]  /*67e0*/  IMAD R3, R12, R155, RZ ;  /* 0x0000009b0c037224 */ /* 0x000fce00078e02ff */
.L_x_281:
[----:B------:R-:W-:Y:S05]  /*67f0*/  BSYNC B1 ;  /* 0x0000000000017941 */ /* 0x000fea0003800000 */
.L_x_280:
[----:B------:R-:W-:Y:S01]  /*6800*/  @!P2 IMAD R147, R147, R154, R3 ;  /* 0x0000009a9393a224 */ /* 0x000fe200078e0203 */
[----:B------:R-:W-:Y:S04]  /*6810*/  BSSY B1, `(.L_x_282) ;  /* 0x0000006000017945 */ /* 0x000fe80003800000 */
[----:B------:R0:W-:Y:S01]  /*6820*/  @!P2 STG.E.U8 desc[UR36][R6.64+0xf1], R147 ;  /* 0x0000f1930600a986 */ /* 0x0001e2000c101124 */
[----:B------:R-:W-:Y:S05]  /*6830*/  @P3 BRA `(.L_x_283) ;  /* 0x00000000000c3947 */ /* 0x000fea0003800000 */
[----:B------:R-:W5:Y:S02]  /*6840*/  LDG.E.U8 R156, desc[UR36][R8.64+0xf8] ;  /* 0x0000f824089c7981 */ /* 0x000f64000c1e1100 */
[----:B-----5:R-:W-:-:S05]  /*6850*/  PRMT R12, R156, 0x8880, RZ ;  /* 0x000088809c0c7816 */ /* 0x020fca00000000ff */
[----:B------:R-:W-:-:S07]  /*6860*/  IMAD R3, R12, R155, RZ ;  /* 0x0000009b0c037224 */ /* 0x000fce00078e02ff */
.L_x_283:
[----:B------:R-:W-:Y:S05]  /*6870*/  BSYNC B1 ;  /* 0x0000000000017941 */ /* 0x000fea0003800000 */
.L_x_282:
[----:B-1----:R-:W-:Y:S01]  /*6880*/  @!P3 IMAD R13, R148, R154, R3 ;  /* 0x0000009a940db224 */ /* 0x002fe200078e0203 */
[----:B------:R-:W-:Y:S04]  /*6890*/  BSSY B1, `(.L_x_284) ;  /* 0x0000006000017945 */ /* 0x000fe80003800000 */
[----:B------:R1:W-:Y:S01]  /*68a0*/  @!P3 STG.E.U8 desc[UR36][R4.64+0xf8], R13 ;  /* 0x0000f80d0400b986 */ /* 0x0003e2000c101124 */
[----:B------:R-:W-:Y:S05]  /*68b0*/  @P1 BRA `(.L_x_285) ;  /* 0x00000000000c1947 */ /* 0x000fea0003800000 */
[----:B------:R-:W5:Y:S02]  /*68c0*/  LDG.E.U8 R156, desc[UR36][R8.64+0xf9] ;  /* 0x0000f924089c7981 */ /* 0x000f64000c1e1100 */
[----:B-----5:R-:W-:-:S05]  /*68d0*/  PRMT R12, R156, 0x8880, RZ ;  /* 0x000088809c0c7816 */ /* 0x020fca00000000ff */
[----:B------:R-:W-:-:S07]  /*68e0*/  IMAD R3, R12, R155, RZ ;  /* 0x0000009b0c037224 */ /* 0x000fce00078e02ff */
.L_x_285:
[----:B------:R-:W-:Y:S05]  /*68f0*/  BSYNC B1 ;  /* 0x0000000000017941 */ /* 0x000fea0003800000 */
.L_x_284:
[----:B------:R-:W-:Y:S01]  /*6900*/  @!P1 IMAD R149, R149, R154, R3 ;  /* 0x0000009a95959224 */ /* 0x000fe200078e0203 */
[----:B------:R-:W-:Y:S04]  /*6910*/  BSSY B1, `(.L_x_286) ;  /* 0x0000006000017945 */ /* 0x000fe80003800000 */
[----:B------:R0:W-:Y:S01]  /*6920*/  @!P1 STG.E.U8 desc[UR36][R4.64+0xf9], R149 ;  /* 0x0000f99504009986 */ /* 0x0001e2000c101124 */
[----:B------:R-:W-:Y:S05]  /*6930*/  @P4 BRA `(.L_x_287) ;  /* 0x00000000000c4947 */ /* 0x000fea0003800000 */
[----:B------:R-:W0:Y:S02]  /*6940*/  LDG.E.U8 R156, desc[UR36][R10.64+0xf8] ;  /* 0x0000f8240a9c7981 */ /* 0x000e24000c1e1100 */
[----:B012-4-:R-:W-:-:S05]  /*6950*/  PRMT R4, R156, 0x8880, RZ ;  /* 0x000088809c047816 */ /* 0x017fca00000000ff */
[----:B------:R-:W-:-:S07]  /*6960*/  IMAD R3, R4, R155, RZ ;  /* 0x0000009b04037224 */ /* 0x000fce00078e02ff */
.L_x_287:
[----:B------:R-:W-:Y:S05]  /*6970*/  BSYNC B1 ;  /* 0x0000000000017941 */ /* 0x000fea0003800000 */
.L_x_286:
[----:B012-4-:R-:W-:Y:S01]  /*6980*/  @!P4 IMAD R5, R150, R154, R3 ;  /* 0x0000009a9605c224 */ /* 0x017fe200078e0203 */
[----:B------:R-:W-:Y:S01]  /*6990*/  ISETP.LT.OR P0, PT, R0, 0xfa, !P0 ;  /* 0x000000fa0000780c */ /* 0x000fe20004701670 */
[----:B------:R-:W-:Y:S03]  /*69a0*/  BSSY B1, `(.L_x_288) ;  /* 0x0000006000017945 */ /* 0x000fe60003800000 */
[----:B------:R0:W-:Y:S09]  /*69b0*/  @!P4 STG.E.U8 desc[UR36][R6.64+0xf8], R5 ;  /* 0x0000f8050600c986 */ /* 0x0001f2000c101124 */
[----:B------:R-:W-:Y:S05]  /*69c0*/  @P0 BRA `(.L_x_289) ;  /* 0x00000000000c0947 */ /* 0x000fea0003800000 */
[----:B------:R-:W2:Y:S02]  /*69d0*/  LDG.E.U8 R156, desc[UR36][R10.64+0xf9] ;  /* 0x0000f9240a9c7981 */ /* 0x000ea4000c1e1100 */
[----:B--2---:R-:W-:-:S05]  /*69e0*/  PRMT R0, R156, 0x8880, RZ ;  /* 0x000088809c007816 */ /* 0x004fca00000000ff */
[----:B------:R-:W-:-:S07]  /*69f0*/  IMAD R3, R0, R155, RZ ;  /* 0x0000009b00037224 */ /* 0x000fce00078e02ff */
.L_x_289:
[----:B------:R-:W-:Y:S05]  /*6a00*/  BSYNC B1 ;  /* 0x0000000000017941 */ /* 0x000fea0003800000 */
.L_x_288:
[----:B------:R-:W-:Y:S01]  /*6a10*/  IMAD R3, R151, R154, R3 ;  /* 0x0000009a97037224 */ /* 0x000fe200078e0203 */
[----:B------:R-:W-:Y:S06]  /*6a20*/  @P0 BRA `(.L_x_290) ;  /* 0x0000001800100947 */ /* 0x000fec0003800000 */
[----:B------:R1:W-:Y:S01]  /*6a30*/  STG.E.U8 desc[UR36][R6.64+0xf9], R3 ;  /* 0x0000f90306007986 */ /* 0x0003e2000c101124 */
[----:B------:R-:W-:Y:S05]  /*6a40*/  BRA `(.L_x_290) ;  /* 0x0000001800087947 */ /* 0x000fea0003800000 */
.L_x_33:
[C---:B------:R-:W-:Y:S02]  /*6a50*/  ISETP.GE.AND P1, PT, R20.reuse, 0x1, PT ;  /* 0x000000011400780c */ /* 0x040fe40003f26270 */
[----:B------:R-:W-:Y:S02]  /*6a60*/  ISETP.GE.AND P0, PT, R20, 0x9, PT ;  /* 0x000000091400780c */ /* 0x000fe40003f06270 */
[C---:B------:R-:W-:Y:S02]  /*6a70*/  ISETP.LT.OR P2, PT, R0.reuse, 0x1, !P1 ;  /* 0x000000010000780c */ /* 0x040fe40004f41670 */
[C---:B------:R-:W-:Y:S02]  /*6a80*/  ISETP.LT.OR P3, PT, R0.reuse, 0x2, !P1 ;  /* 0x000000020000780c */ /* 0x040fe40004f61670 */
[----:B------:R-:W-:-:S09]  /*6a90*/  ISETP.LT.OR P4, PT, R0, 0x1, !P0 ;  /* 0x000000010000780c */ /* 0x000fd20004781670 */
[-C--:B------:R-:W-:Y:S02]  /*6aa0*/  @!P2 IMAD R3, R24, R154.reuse, RZ ;  /* 0x0000009a1803a224 */ /* 0x080fe400078e02ff */
[-C--:B------:R-:W-:Y:S02]  /*6ab0*/  @!P3 IMAD R25, R25, R154.reuse, RZ ;  /* 0x0000009a1919b224 */ /* 0x080fe400078e02ff */
[----:B------:R-:W-:Y:S01]  /*6ac0*/  @!P4 IMAD R9, R26, R154, RZ ;  /* 0x0000009a1a09c224 */ /* 0x000fe200078e02ff */
[----:B------:R0:W-:Y:S01]  /*6ad0*/  @!P2 STG.E.U8 desc[UR36][R4.64], R3 ;  /* 0x000000030400a986 */ /* 0x0001e2000c101124 */
[----:B------:R-:W-:-:S03]  /*6ae0*/  ISETP.LT.OR P2, PT, R0, 0x2, !P0 ;  /* 0x000000020000780c */ /* 0x000fc60004741670 */
[----:B------:R-:W-:Y:S01]  /*6af0*/  @!P3 STG.E.U8 desc[UR36][R4.64+0x1], R25 ;  /* 0x000001190400b986 */ /* 0x000fe2000c101124 */
[----:B------:R-:W-:-:S03]  /*6b00*/  ISETP.LT.OR P3, PT, R0, 0x9, !P1 ;  /* 0x000000090000780c */ /* 0x000fc60004f61670 */
[----:B------:R1:W-:Y:S01]  /*6b10*/  @!P4 STG.E.U8 desc[UR36][R6.64], R9 ;  /* 0x000000090600c986 */ /* 0x0003e2000c101124 */
[----:B------:R-:W-:-:S05]  /*6b20*/  ISETP.LT.OR P4, PT, R0, 0xa, !P1 ;  /* 0x0000000a0000780c */ /* 0x000fca0004f81670 */
[----:B------:R-:W-:-:S04]  /*6b30*/  @!P2 IMAD R27, R27, R154, RZ ;  /* 0x0000009a1b1ba224 */ /* 0x000fc800078e02ff */
[-C--:B------:R-:W-:Y:S01]  /*6b40*/  @!P3 IMAD R11, R28, R154.reuse, RZ ;  /* 0x0000009a1c0bb224 */ /* 0x080fe200078e02ff */
[----:B------:R-:W-:Y:S01]  /*6b50*/  @!P2 STG.E.U8 desc[UR36][R6.64+0x1], R27 ;  /* 0x0000011b0600a986 */ /* 0x000fe2000c101124 */
[C---:B------:R-:W-:Y:S02]  /*6b60*/  ISETP.LT.OR P2, PT, R0.reuse, 0x9, !P0 ;  /* 0x000000090000780c */ /* 0x040fe40004741670 */
[----:B------:R-:W-:Y:S01]  /*6b70*/  @!P4 IMAD R29, R29, R154, RZ ;  /* 0x0000009a1d1dc224 */ /* 0x000fe200078e02ff */
[----:B------:R2:W-:Y:S01]  /*6b80*/  @!P3 STG.E.U8 desc[UR36][R4.64+0x8], R11 ;  /* 0x0000080b0400b986 */ /* 0x0005e2000c101124 */
[----:B------:R-:W-:-:S03]  /*6b90*/  ISETP.LT.OR P3, PT, R0, 0xa, !P0 ;  /* 0x0000000a0000780c */ /* 0x000fc60004761670 */
[----:B------:R-:W-:Y:S01]  /*6ba0*/  @!P4 STG.E.U8 desc[UR36][R4.64+0x9], R29 ;  /* 0x0000091d0400c986 */ /* 0x000fe2000c101124 */
[----:B------:R-:W-:-:S05]  /*6bb0*/  ISETP.LT.OR P4, PT, R0, 0x11, !P1 ;  /* 0x000000110000780c */ /* 0x000fca0004f81670 */
[----:B0-----:R-:W-:-:S04]  /*6bc0*/  @!P2 IMAD R3, R30, R154, RZ ;  /* 0x0000009a1e03a224 */ /* 0x001fc800078e02ff */
[-C--:B------:R-:W-:Y:S01]  /*6bd0*/  @!P3 IMAD R31, R31, R154.reuse, RZ ;  /* 0x0000009a1f1fb224 */ /* 0x080fe200078e02ff */
[----:B------:R0:W-:Y:S01]  /*6be0*/  @!P2 STG.E.U8 desc[UR36][R6.64+0x8], R3 ;  /* 0x000008030600a986 */ /* 0x0001e2000c101124 */
[----:B------:R-:W-:Y:S02]  /*6bf0*/  ISETP.LT.OR P2, PT, R0, 0x12, !P1 ;  /* 0x000000120000780c */ /* 0x000fe40004f41670 */
[----:B-1----:R-:W-:Y:S01]  /*6c00*/  @!P4 IMAD R9, R32, R154, RZ ;  /* 0x0000009a2009c224 */ /* 0x002fe200078e02ff */
[----:B------:R-:W-:Y:S01]  /*6c10*/  @!P3 STG.E.U8 desc[UR36][R6.64+0x9], R31 ;  /* 0x0000091f0600b986 */ /* 0x000fe2000c101124 */
[----:B------:R-:W-:-:S03]  /*6c20*/  ISETP.LT.OR P3, PT, R0, 0x11, !P0 ;  /* 0x000000110000780c */ /* 0x000fc60004761670 */
[----:B------:R1:W-:Y:S01]  /*6c30*/  @!P4 STG.E.U8 desc[UR36][R4.64+0x10], R9 ;  /* 0x000010090400c986 */ /* 0x0003e2000c101124 */
[----:B------:R-:W-:-:S05]  /*6c40*/  ISETP.LT.OR P4, PT, R0, 0x12, !P0 ;  /* 0x000000120000780c */ /* 0x000fca0004781670 */
[----:B------:R-:W-:-:S04]  /*6c50*/  @!P2 IMAD R33, R33, R154, RZ ;  /* 0x0000009a2121a224 */ /* 0x000fc800078e02ff */
[-C--:B--2---:R-:W-:Y:S01]  /*6c60*/  @!P3 IMAD R11, R34, R154.reuse, RZ ;  /* 0x0000009a220bb224 */ /* 0x084fe200078e02ff */
        /* <DEDUP_REMOVED lines=336> */
[----:B------:R4:W-:Y:S01]  /*8170*/  @!P3 STG.E.U8 desc[UR36][R4.64+0xf1], R145 ;  /* 0x0000f1910400b986 */ /* 0x0009e2000c101124 */
[C---:B------:R-:W-:Y:S02]  /*8180*/  ISETP.LT.OR P3, PT, R0.reuse, 0xf9, !P1 ;  /* 0x000000f90000780c */ /* 0x040fe40004f61670 */
[C---:B------:R-:W-:Y:S01]  /*8190*/  ISETP.LT.OR P1, PT, R0.reuse, 0xfa, !P1 ;  /* 0x000000fa0000780c */ /* 0x040fe20004f21670 */
[----:B------:R4:W-:Y:S01]  /*81a0*/  @!P4 STG.E.U8 desc[UR36][R6.64+0xf0], R9 ;  /* 0x0000f0090600c986 */ /* 0x0009e2000c101124 */
[----:B------:R-:W-:-:S02]  /*81b0*/  ISETP.LT.OR P4, PT, R0, 0xf9, !P0 ;  /* 0x000000f90000780c */ /* 0x000fc40004781670 */
[----:B------:R-:W-:-:S03]  /*81c0*/  ISETP.LT.OR P0, PT, R0, 0xfa, !P0 ;  /* 0x000000fa0000780c */ /* 0x000fc60004701670 */
[----:B------:R-:W-:-:S04]  /*81d0*/  @!P2 IMAD R147, R147, R154, RZ ;  /* 0x0000009a9393a224 */ /* 0x000fc800078e02ff */
[-C--:B--2---:R-:W-:Y:S01]  /*81e0*/  @!P3 IMAD R11, R148, R154.reuse, RZ ;  /* 0x0000009a940bb224 */ /* 0x084fe200078e02ff */
[----:B------:R4:W-:Y:S01]  /*81f0*/  @!P2 STG.E.U8 desc[UR36][R6.64+0xf1], R147 ;  /* 0x0000f1930600a986 */ /* 0x0009e2000c101124 */
[-C--:B------:R-:W-:Y:S02]  /*8200*/  @!P1 IMAD R149, R149, R154.reuse, RZ ;  /* 0x0000009a95959224 */ /* 0x080fe400078e02ff */
[-C--:B0-----:R-:W-:Y:S01]  /*8210*/  @!P4 IMAD R3, R150, R154.reuse, RZ ;  /* 0x0000009a9603c224 */ /* 0x081fe200078e02ff */
[----:B------:R4:W-:Y:S01]  /*8220*/  @!P3 STG.E.U8 desc[UR36][R4.64+0xf8], R11 ;  /* 0x0000f80b0400b986 */ /* 0x0009e2000c101124 */
[----:B------:R-:W-:-:S03]  /*8230*/  @!P0 IMAD R151, R151, R154, RZ ;  /* 0x0000009a97978224 */ /* 0x000fc600078e02ff */
[----:B------:R4:W-:Y:S04]  /*8240*/  @!P1 STG.E.U8 desc[UR36][R4.64+0xf9], R149 ;  /* 0x0000f99504009986 */ /* 0x0009e8000c101124 */
[----:B------:R4:W-:Y:S04]  /*8250*/  @!P4 STG.E.U8 desc[UR36][R6.64+0xf8], R3 ;  /* 0x0000f8030600c986 */ /* 0x0009e8000c101124 */
[----:B------:R4:W-:Y:S02]  /*8260*/  @!P0 STG.E.U8 desc[UR36][R6.64+0xf9], R151 ;  /* 0x0000f99706008986 */ /* 0x0009e4000c101124 */
.L_x_290:
[----:B------:R-:W-:Y:S05]  /*8270*/  BSYNC B0 ;  /* 0x0000000000007941 */ /* 0x000fea0003800000 */
.L_x_32:
[----:B------:R-:W-:Y:S01]  /*8280*/  ULDC UR4, c[0x0][0xc] ;  /* 0x0000030000047ab9 */ /* 0x000fe20000000800 */
[----:B------:R-:W-:Y:S01]  /*8290*/  ULDC UR5, c[0x0][0x10] ;  /* 0x0000040000057ab9 */ /* 0x000fe20000000800 */
[----:B-1--4-:R-:W1:Y:S01]  /*82a0*/  LDC R3, c[0x0][0x14] ;  /* 0x00000500ff037b82 */ /* 0x012e620000000800 */
[----:B------:R-:W-:Y:S01]  /*82b0*/  UIMAD.WIDE.U32 UR4, UR4, UR5, URZ ;  /* 0x00000005040472a5 */ /* 0x000fe2000f8e003f */
[----:B------:R-:W-:Y:S01]  /*82c0*/  PRMT R0, RZ, 0x7610, R0 ;  /* 0x00007610ff007816 */ /* 0x000fe20000000000 */
[----:B------:R-:W-:Y:S02]  /*82d0*/  IMAD.MOV.U32 R152, RZ, RZ, -0x1 ;  /* 0xffffffffff987424 */ /* 0x000fe400078e00ff */
[----:B------:R-:W-:Y:S02]  /*82e0*/  IMAD.MOV.U32 R22, RZ, RZ, -0x1 ;  /* 0xffffffffff167424 */ /* 0x000fe400078e00ff */
[----:B-1----:R-:W-:-:S04]  /*82f0*/  IMAD.WIDE.U32 R16, R3, UR4, R16 ;  /* 0x0000000403107c25 */ /* 0x002fc8000f8e0010 */
[----:B------:R-:W-:Y:S01]  /*8300*/  IMAD R3, R3, UR5, RZ ;  /* 0x0000000503037c24 */ /* 0x000fe2000f8e02ff */
[----:B------:R-:W-:Y:S02]  /*8310*/  ULDC.64 UR4, c[0x0][0x650] ;  /* 0x0001940000047ab9 */ /* 0x000fe40000000a00 */
[----:B------:R-:W-:Y:S01]  /*8320*/  ISETP.GE.U32.AND P0, PT, R16, UR4, PT ;  /* 0x0000000410007c0c */ /* 0x000fe2000bf06070 */
[----:B------:R-:W-:-:S05]  /*8330*/  IMAD.IADD R17, R17, 0x1, R3 ;  /* 0x0000000111117824 */ /* 0x000fca00078e0203 */
[----:B------:R-:W-:-:S13]  /*8340*/  ISETP.GE.U32.AND.EX P0, PT, R17, UR5, PT, P0 ;  /* 0x0000000511007c0c */ /* 0x000fda000bf06100 */
[----:B------:R-:W-:Y:S05]  /*8350*/  @P0 BRA `(.L_x_291) ;  /* 0x0000000400640947 */ /* 0x000fea0003800000 */
[----:B------:R-:W1:Y:S01]  /*8360*/  S2R R12, SR_CTAID.X ;  /* 0x00000000000c7919 */ /* 0x000e620000002500 */
[----:B------:R-:W2:Y:S01]  /*8370*/  LDC.64 R10, c[0x0][0x628] ;  /* 0x00018a00ff0a7b82 */ /* 0x000ea20000000a00 */
[----:B------:R-:W-:Y:S01]  /*8380*/  ULDC UR4, c[0x0][0x150] ;  /* 0x0000540000047ab9 */ /* 0x000fe20000000800 */
[----:B------:R-:W-:Y:S01]  /*8390*/  IMAD.MOV.U32 R8, RZ, RZ, R16 ;  /* 0x000000ffff087224 */ /* 0x000fe200078e0010 */
[----:B------:R-:W4:Y:S01]  /*83a0*/  S2R R24, SR_CTAID.Y ;  /* 0x0000000000187919 */ /* 0x000f220000002600 */
[----:B------:R-:W-:-:S04]  /*83b0*/  IMAD.MOV.U32 R9, RZ, RZ, R17 ;  /* 0x000000ffff097224 */ /* 0x000fc800078e0011 */
[----:B------:R-:W0:Y:S08]  /*83c0*/  LDC R21, c[0x0][0x144] ;  /* 0x00005100ff157b82 */ /* 0x000e300000000800 */
[----:B------:R-:W0:Y:S08]  /*83d0*/  LDC R0, c[0x0][0x630] ;  /* 0x00018c00ff007b82 */ /* 0x000e300000000800 */
[----:B------:R-:W0:Y:S01]  /*83e0*/  LDC.64 R14, c[0x0][0x620] ;  /* 0x00018800ff0e7b82 */ /* 0x000e220000000a00 */
[----:B--2---:R-:W-:-:S04]  /*83f0*/  ISETP.NE.U32.AND P0, PT, R10, RZ, PT ;  /* 0x000000ff0a00720c */ /* 0x004fc80003f05070 */
[----:B------:R-:W-:Y:S02]  /*8400*/  ISETP.NE.AND.EX P0, PT, R11, RZ, PT, P0 ;  /* 0x000000ff0b00720c */ /* 0x000fe40003f05300 */
[----:B-1----:R-:W-:-:S05]  /*8410*/  I2FP.F32.U32 R3, R12 ;  /* 0x0000000c00037245 */ /* 0x002fca0000201000 */
[----:B------:R-:W-:-:S04]  /*8420*/  FMUL R3, R3, UR4 ;  /* 0x0000000403037c20 */ /* 0x000fc80008400000 */
[----:B------:R1:W2:Y:S02]  /*8430*/  F2I.U32.TRUNC.NTZ R20, R3 ;  /* 0x0000000300147305 */ /* 0x0002a4000020f000 */
[----:B----4-:R-:W-:Y:S05]  /*8440*/  @!P0 BRA `(.L_x_292) ;  /* 0x0000000000288947 */ /* 0x010fea0003800000 */
[----:B-1----:R-:W1:Y:S02]  /*8450*/  LDC R3, c[0x0][0x634] ;  /* 0x00018d00ff037b82 */ /* 0x002e640000000800 */
[----:B-1----:R-:W-:-:S05]  /*8460*/  IADD3 R3, P0, R16, R3, RZ ;  /* 0x0000000310037210 */ /* 0x002fca0007f1e0ff */
[----:B------:R-:W-:-:S04]  /*8470*/  IMAD.X R13, RZ, RZ, R17, P0 ;  /* 0x000000ffff0d7224 */ /* 0x000fc800000e0611 */
[----:B0-----:R-:W-:-:S04]  /*8480*/  IMAD.WIDE.U32 R4, R13, R10, RZ ;  /* 0x0000000a0d047225 */ /* 0x001fc800078e00ff */
[----:B---3--:R-:W-:-:S04]  /*8490*/  IMAD.WIDE.U32 R6, P0, R3, R11, R4 ;  /* 0x0000000b03067225 */ /* 0x008fc80007800004 */
[----:B------:R-:W-:-:S04]  /*84a0*/  IMAD.WIDE.U32 R4, R3, R10, RZ ;  /* 0x0000000a03047225 */ /* 0x000fc800078e00ff */
[----:B------:R-:W-:Y:S01]  /*84b0*/  IMAD.X R9, RZ, RZ, RZ, P0 ;  /* 0x000000ffff097224 */ /* 0x000fe200000e06ff */
[----:B------:R-:W-:Y:S01]  /*84c0*/  IADD3 RZ, P0, R5, R6, RZ ;  /* 0x0000000605ff7210 */ /* 0x000fe20007f1e0ff */
[----:B------:R-:W-:-:S04]  /*84d0*/  IMAD.MOV.U32 R8, RZ, RZ, R7 ;  /* 0x000000ffff087224 */ /* 0x000fc800078e0007 */
[----:B------:R-:W-:-:S08]  /*84e0*/  IMAD.WIDE.U32.X R8, R13, R11, R8, P0 ;  /* 0x0000000b0d087225 */ /* 0x000fd000000e0408 */
.L_x_292:
[----:B------:R-:W4:Y:S01]  /*84f0*/  LDC.64 R30, c[0x0][0x640] ;  /* 0x00019000ff1e7b82 */ /* 0x000f220000000a00 */
[-CC-:B0-----:R-:W-:Y:S01]  /*8500*/  SHF.R.U64 R22, R8, R0.reuse, R9.reuse ;  /* 0x0000000008167219 */ /* 0x181fe20000001209 */
[----:B--2---:R-:W-:Y:S01]  /*8510*/  IMAD.MOV R20, RZ, RZ, -R20 ;  /* 0x000000ffff147224 */ /* 0x004fe200078e0a14 */
[----:B------:R-:W-:Y:S01]  /*8520*/  SHF.R.U32.HI R0, RZ, R0, R9 ;  /* 0x00000000ff007219 */ /* 0x000fe20000011609 */
[----:B------:R-:W-:Y:S01]  /*8530*/  ULDC UR4, c[0x0][0x154] ;  /* 0x0000550000047ab9 */ /* 0x000fe20000000800 */
[----:B-1----:R-:W-:Y:S01]  /*8540*/  IADD3 R3, P0, RZ, -R22, RZ ;  /* 0x80000016ff037210 */ /* 0x002fe20007f1e0ff */
[----:B------:R-:W-:Y:S02]  /*8550*/  IMAD R26, R21, R20, R12 ;  /* 0x00000014151a7224 */ /* 0x000fe400078e020c */
[----:B---3--:R-:W0:Y:S01]  /*8560*/  LDC R6, c[0x0][0x618] ;  /* 0x00018600ff067b82 */ /* 0x008e220000000800 */
[----:B------:R-:W-:Y:S02]  /*8570*/  IMAD.MOV.U32 R7, RZ, RZ, 0x1 ;  /* 0x00000001ff077424 */ /* 0x000fe400078e00ff */
[----:B------:R-:W-:-:S04]  /*8580*/  IMAD.X R5, RZ, RZ, ~R0, P0 ;  /* 0x000000ffff057224 */ /* 0x000fc800000e0e00 */
[-C--:B------:R-:W-:Y:S01]  /*8590*/  IMAD R0, R5, R14.reuse, RZ ;  /* 0x0000000e05007224 */ /* 0x080fe200078e02ff */
[----:B------:R-:W1:Y:S01]  /*85a0*/  LDC R8, c[0x0][0x608] ;  /* 0x00018200ff087b82 */ /* 0x000e620000000800 */
[----:B------:R-:W-:-:S04]  /*85b0*/  IMAD.WIDE.U32 R4, R3, R14, R16 ;  /* 0x0000000e03047225 */ /* 0x000fc800078e0010 */
[----:B------:R-:W-:Y:S01]  /*85c0*/  IMAD R3, R3, R15, R0 ;  /* 0x0000000f03037224 */ /* 0x000fe200078e0200 */
[----:B------:R-:W-:Y:S02]  /*85d0*/  I2FP.F32.U32 R0, R24 ;  /* 0x0000001800007245 */ /* 0x000fe40000201000 */
[----:B------:R-:W2:Y:S01]  /*85e0*/  LDC R28, c[0x0][0x658] ;  /* 0x00019600ff1c7b82 */ /* 0x000ea20000000800 */
[----:B------:R-:W-:Y:S01]  /*85f0*/  IMAD.IADD R3, R5, 0x1, R3 ;  /* 0x0000000105037824 */ /* 0x000fe200078e0203 */
[----:B----4-:R-:W-:Y:S01]  /*8600*/  ISETP.NE.U32.AND P0, PT, R30, RZ, PT ;  /* 0x000000ff1e00720c */ /* 0x010fe20003f05070 */
[----:B------:R-:W-:Y:S01]  /*8610*/  FMUL R0, R0, UR4 ;  /* 0x0000000400007c20 */ /* 0x000fe20008400000 */
[----:B------:R-:W-:Y:S02]  /*8620*/  IMAD.MOV.U32 R5, RZ, RZ, -0x1 ;  /* 0xffffffffff057424 */ /* 0x000fe400078e00ff */
[----:B------:R-:W-:Y:S01]  /*8630*/  ISETP.NE.AND.EX P0, PT, R31, RZ, PT, P0 ;  /* 0x000000ff1f00720c */ /* 0x000fe20003f05300 */
[----:B------:R3:W4:Y:S01]  /*8640*/  F2I.U32.TRUNC.NTZ R13, R0 ;  /* 0x00000000000d7305 */ /* 0x000722000020f000 */
[----:B------:R-:W3:Y:S01]  /*8650*/  LDC R15, c[0x0][0x148] ;  /* 0x00005200ff0f7b82 */ /* 0x000ee20000000800 */
[----:B0-----:R-:W-:-:S02]  /*8660*/  SHF.R.U64 R12, R4, R6, R3 ;  /* 0x00000006040c7219 */ /* 0x001fc40000001203 */
[----:B------:R-:W-:-:S05]  /*8670*/  SHF.R.U32.HI R3, RZ, R6, R3 ;  /* 0x00000006ff037219 */ /* 0x000fca0000011603 */
[----:B------:R-:W0:Y:S01]  /*8680*/  LDC R20, c[0x0][0x600] ;  /* 0x00018000ff147b82 */ /* 0x000e220000000800 */
[-CC-:B-1----:R-:W-:Y:S02]  /*8690*/  SHF.R.U64 R10, R12, R8.reuse, R3.reuse ;  /* 0x000000080c0a7219 */ /* 0x182fe40000001203 */
[----:B------:R-:W-:-:S05]  /*86a0*/  SHF.R.U32.HI R3, RZ, R8, R3 ;  /* 0x00000008ff037219 */ /* 0x000fca0000011603 */
[----:B------:R-:W1:Y:S01]  /*86b0*/  LDC R21, c[0x0][0x648] ;  /* 0x00019200ff157b82 */ /* 0x000e620000000800 */
[-C--:B--2---:R-:W-:Y:S02]  /*86c0*/  SHF.L.U32 R4, R5, R28.reuse, RZ ;  /* 0x0000001c05047219 */ /* 0x084fe400000006ff */
[-CC-:B------:R-:W-:Y:S02]  /*86d0*/  SHF.R.U64 R14, R10, R28.reuse, R3.reuse ;  /* 0x0000001c0a0e7219 */ /* 0x180fe40000001203 */
[----:B------:R-:W-:Y:S02]  /*86e0*/  SHF.R.U32.HI R5, RZ, R28, R3 ;  /* 0x0000001cff057219 */ /* 0x000fe40000011603 */
[----:B------:R-:W-:Y:S01]  /*86f0*/  LOP3.LUT R153, RZ, R4, RZ, 0x33, !PT ;  /* 0x00000004ff997212 */ /* 0x000fe200078e33ff */
[----:B------:R-:W2:Y:S01]  /*8700*/  LDC R25, c[0x0][0x638] ;  /* 0x00018e00ff197b82 */ /* 0x000ea20000000800 */
[----:B------:R-:W-:Y:S01]  /*8710*/  SHF.L.U32 R28, R7, R28, RZ ;  /* 0x0000001c071c7219 */ /* 0x000fe200000006ff */
[----:B------:R-:W-:-:S06]  /*8720*/  IMAD.MOV.U32 R4, RZ, RZ, R14 ;  /* 0x000000ffff047224 */ /* 0x000fcc00078e000e */
[----:B------:R-:W0:Y:S01]  /*8730*/  LDC R27, c[0x0][0x610] ;  /* 0x00018400ff1b7b82 */ /* 0x000e220000000800 */
[----:B----4-:R-:W-:Y:S05]  /*8740*/  @!P0 BRA `(.L_x_293) ;  /* 0x0000000000288947 */ /* 0x010fea0003800000 */
        /* <DEDUP_REMOVED lines=10> */
.L_x_293:
[----:B------:R-:W-:Y:S01]  /*87f0*/  ISETP.NE.AND P0, PT, R2, 0x1, PT ;  /* 0x000000010200780c */ /* 0x000fe20003f05270 */
[----:B------:R-:W-:Y:S01]  /*8800*/  IMAD.MOV R13, RZ, RZ, -R13 ;  /* 0x000000ffff0d7224 */ /* 0x000fe200078e0a0d */
[----:B-1-3--:R-:W-:Y:S01]  /*8810*/  SHF.R.U64 R0, R4, R21, R5 ;  /* 0x0000001504007219 */ /* 0x00afe20000001205 */
[----:B0-----:R-:W-:Y:S01]  /*8820*/  VIADD R5, R20, 0xffffffff ;  /* 0xffffffff14057836 */ /* 0x001fe20000000000 */
[----:B------:R-:W-:-:S03]  /*8830*/  LOP3.LUT R153, R10, R153, RZ, 0xc0, !PT ;  /* 0x000000990a997212 */ /* 0x000fc600078ec0ff */
[----:B------:R-:W-:Y:S01]  /*8840*/  IMAD.MOV R3, RZ, RZ, -R0 ;  /* 0x000000ffff037224 */ /* 0x000fe200078e0a00 */
[----:B------:R-:W-:Y:S01]  /*8850*/  LOP3.LUT R5, R12, R5, RZ, 0xc0, !PT ;  /* 0x000000050c057212 */ /* 0x000fe200078ec0ff */
[----:B------:R-:W-:Y:S02]  /*8860*/  IMAD R153, R28, R0, R153 ;  /* 0x000000001c997224 */ /* 0x000fe400078e0299 */
[----:B--2---:R-:W-:Y:S02]  /*8870*/  IMAD R0, R3, R25, R14 ;  /* 0x0000001903007224 */ /* 0x004fe400078e020e */
[----:B------:R-:W-:Y:S02]  /*8880*/  @P0 IMAD R26, R15, R13, R24 ;  /* 0x0000000d0f1a0224 */ /* 0x000fe400078e0218 */
[----:B------:R-:W-:Y:S02]  /*8890*/  IMAD R4, R0, R20, R5 ;  /* 0x0000001400047224 */ /* 0x000fe400078e0205 */
[----:B------:R-:W-:-:S02]  /*88a0*/  IMAD R153, R153, R27, R26 ;  /* 0x0000001b99997224 */ /* 0x000fc400078e021a */
[----:B------:R-:W-:-:S03]  /*88b0*/  IMAD.MOV.U32 R3, RZ, RZ, 0x1 ;  /* 0x00000001ff037424 */ /* 0x000fc600078e00ff */
[----:B------:R-:W-:Y:S02]  /*88c0*/  SEL R152, R4, R153, !P0 ;  /* 0x0000009904987207 */ /* 0x000fe40004000000 */
[----:B------:R-:W-:Y:S02]  /*88d0*/  PRMT R0, R3, 0x7610, R0 ;  /* 0x0000761003007816 */ /* 0x000fe40000000000 */
[----:B------:R-:W-:-:S07]  /*88e0*/  SEL R153, R153, R4, !P0 ;  /* 0x0000000499997207 */ /* 0x000fce0004000000 */
.L_x_291:
[----:B------:R-:W-:-:S13]  /*88f0*/  LOP3.LUT P0, RZ, R0, 0xff, RZ, 0xc0, !PT ;  /* 0x000000ff00ff7812 */ /* 0x000fda000780c0ff */
[----:B------:R-:W-:Y:S05]  /*8900*/  @P0 BRA `(.L_x_294) ;  /* 0xffffff88001c0947 */ /* 0x000fea000383ffff */
[----:B------:R-:W-:Y:S05]  /*8910*/  EXIT ;  /* 0x000000000000794d */ /* 0x000fea0003800000 */
.L_x_7:
[----:B0-----:R-:W-:Y:S01]  /*8920*/  ULDC.64 UR4, c[0x0][0x650] ;  /* 0x0001940000047ab9 */ /* 0x001fe20000000a00 */
        /* <DEDUP_REMOVED lines=25> */
.L_x_296:
[----:B------:R-:W0:Y:S01]  /*8ac0*/  LDC.64 R26, c[0x0][0x640] ;  /* 0x00019000ff1a7b82 */ /* 0x000e220000000a00 */
[-CC-:B------:R-:W-:Y:S01]  /*8ad0*/  SHF.R.U64 R20, R12, R8.reuse, R13.reuse ;  /* 0x000000080c147219 */ /* 0x180fe2000000120d */
[----:B------:R-:W-:Y:S01]  /*8ae0*/  IMAD.MOV.U32 R30, RZ, RZ, 0x1 ;  /* 0x00000001ff1e7424 */ /* 0x000fe200078e00ff */
[----:B------:R-:W-:Y:S02]  /*8af0*/  SHF.R.U32.HI R6, RZ, R8, R13 ;  /* 0x00000008ff067219 */ /* 0x000fe4000001160d */
[----:B------:R-:W-:-:S03]  /*8b00*/  IADD3 R11, P0, RZ, -R20, RZ ;  /* 0x80000014ff0b7210 */ /* 0x000fc60007f1e0ff */
[----:B------:R-:W1:Y:S02]  /*8b10*/  LDC R10, c[0x0][0x618] ;  /* 0x00018600ff0a7b82 */ /* 0x000e640000000800 */
[----:B------:R-:W-:-:S04]  /*8b20*/  IMAD.X R7, RZ, RZ, ~R6, P0 ;  /* 0x000000ffff077224 */ /* 0x000fc800000e0e06 */
[-C--:B------:R-:W-:Y:S02]  /*8b30*/  IMAD R8, R7, R22.reuse, RZ ;  /* 0x0000001607087224 */ /* 0x080fe400078e02ff */
[----:B------:R-:W2:Y:S01]  /*8b40*/  LDC R12, c[0x0][0x608] ;  /* 0x00018200ff0c7b82 */ /* 0x000ea20000000800 */
[----:B------:R-:W-:-:S04]  /*8b50*/  IMAD.WIDE.U32 R6, R11, R22, R16 ;  /* 0x000000160b067225 */ /* 0x000fc800078e0010 */
[----:B------:R-:W-:-:S03]  /*8b60*/  IMAD R11, R11, R23, R8 ;  /* 0x000000170b0b7224 */ /* 0x000fc600078e0208 */
[----:B------:R-:W3:Y:S01]  /*8b70*/  LDC R25, c[0x0][0x658] ;  /* 0x00019600ff197b82 */ /* 0x000ee20000000800 */
[----:B------:R-:W-:Y:S01]  /*8b80*/  IMAD.IADD R7, R7, 0x1, R11 ;  /* 0x0000000107077824 */ /* 0x000fe200078e020b */
[----:B0-----:R-:W-:-:S04]  /*8b90*/  ISETP.NE.U32.AND P0, PT, R26, RZ, PT ;  /* 0x000000ff1a00720c */ /* 0x001fc80003f05070 */
[----:B------:R-:W-:Y:S02]  /*8ba0*/  ISETP.NE.AND.EX P0, PT, R27, RZ, PT, P0 ;  /* 0x000000ff1b00720c */ /* 0x000fe40003f05300 */
[----:B------:R-:W0:Y:S01]  /*8bb0*/  LDC R23, c[0x0][0x600] ;  /* 0x00018000ff177b82 */ /* 0x000e220000000800 */
[-CC-:B-1----:R-:W-:Y:S02]  /*8bc0*/  SHF.R.U64 R8, R6, R10.reuse, R7.reuse ;  /* 0x0000000a06087219 */ /* 0x182fe40000001207 */
[----:B------:R-:W-:Y:S01]  /*8bd0*/  SHF.R.U32.HI R7, RZ, R10, R7 ;  /* 0x0000000aff077219 */ /* 0x000fe20000011607 */
[----:B------:R-:W-:-:S04]  /*8be0*/  IMAD.MOV.U32 R10, RZ, RZ, -0x1 ;  /* 0xffffffffff0a7424 */ /* 0x000fc800078e00ff */
        /* <DEDUP_REMOVED lines=21> */
.L_x_297:
[----:B------:R-:W-:Y:S01]  /*8d40*/  ISETP.NE.AND P0, PT, R2, 0x1, PT ;  /* 0x000000010200780c */ /* 0x000fe20003f05270 */
[----:B0-----:R-:W-:Y:S01]  /*8d50*/  VIADD R11, R23, 0xffffffff ;  /* 0xffffffff170b7836 */ /* 0x001fe20000000000 */
[----:B-1----:R-:W-:Y:S02]  /*8d60*/  SHF.R.U64 R6, R6, R24, R7 ;  /* 0x0000001806067219 */ /* 0x002fe40000001207 */
[----:B------:R-:W-:Y:S02]  /*8d70*/  SHF.L.U32 R30, R30, R25, RZ ;  /* 0x000000191e1e7219 */ /* 0x000fe400000006ff */
[----:B------:R-:W-:Y:S01]  /*8d80*/  LOP3.LUT R5, R21, R32, RZ, 0xc0, !PT ;  /* 0x0000002015057212 */ /* 0x000fe200078ec0ff */
[----:B------:R-:W-:-:S04]  /*8d90*/  IMAD.MOV R7, RZ, RZ, -R6 ;  /* 0x000000ffff077224 */ /* 0x000fc800078e0a06 */
[----:B------:R-:W-:Y:S01]  /*8da0*/  IMAD R6, R30, R6, R5 ;  /* 0x000000061e067224 */ /* 0x000fe200078e0205 */
[----:B------:R-:W-:Y:S01]  /*8db0*/  LOP3.LUT R5, R8, R11, RZ, 0xc0, !PT ;  /* 0x0000000b08057212 */ /* 0x000fe200078ec0ff */
[----:B------:R-:W-:Y:S02]  /*8dc0*/  @P0 IMAD R3, R9, R14, R4 ;  /* 0x0000000e09030224 */ /* 0x000fe400078e0204 */
[----:B--2---:R-:W-:Y:S02]  /*8dd0*/  IMAD R4, R7, R28, R22 ;  /* 0x0000001c07047224 */ /* 0x004fe400078e0216 */
[----:B---3--:R-:W-:Y:S02]  /*8de0*/  IMAD R3, R6, R29, R3 ;  /* 0x0000001d06037224 */ /* 0x008fe400078e0203 */
[----:B------:R-:W-:Y:S02]  /*8df0*/  IMAD R4, R4, R23, R5 ;  /* 0x0000001704047224 */ /* 0x000fe400078e0205 */
[----:B------:R-:W-:-:S02]  /*8e00*/  IMAD.MOV.U32 R8, RZ, RZ, 0x1 ;  /* 0x00000001ff087424 */ /* 0x000fc400078e00ff */
[----:B------:R-:W-:Y:S01]  /*8e10*/  IMAD.MOV.U32 R6, RZ, RZ, R20 ;  /* 0x000000ffff067224 */ /* 0x000fe200078e0014 */
[----:B------:R-:W-:Y:S02]  /*8e20*/  SEL R7, R4, R3, !P0 ;  /* 0x0000000304077207 */ /* 0x000fe40004000000 */
[----:B------:R-:W-:-:S07]  /*8e30*/  SEL R21, R3, R4, !P0 ;  /* 0x0000000403157207 */ /* 0x000fce0004000000 */
.L_x_295:
[----:B------:R-:W-:-:S08]  /*8e40*/  NOP ;  /* 0x0000000000007918 */ /* 0x000fd00000000000 */
[----:B------:R-:W0:-:S00]  /*8e50*/  USETMAXREG.DEALLOC.CTAPOOL 0x28 ;  /* 0x00000028000079c8 */ /* 0x000e0000080e0500 */
[----:B0-----:R-:W-:-:S13]  /*8e60*/  ISETP.NE.AND P0, PT, R0, RZ, PT ;  /* 0x000000ff0000720c */ /* 0x001fda0003f05270 */
[----:B------:R-:W-:Y:S05]  /*8e70*/  @P0 EXIT ;  /* 0x000000000000094d */ /* 0x000fea0003800000 */
[----:B------:R-:W-:Y:S01]  /*8e80*/  LOP3.LUT P0, RZ, R8, 0xff, RZ, 0xc0, !PT ;  /* 0x000000ff08ff7812 */ /* 0x000fe2000780c0ff */
[----:B------:R-:W-:Y:S02]  /*8e90*/  IMAD.MOV.U32 R0, RZ, RZ, 0x1 ;  /* 0x00000001ff007424 */ /* 0x000fe400078e00ff */
[----:B------:R-:W-:-:S10]  /*8ea0*/  IMAD.MOV.U32 R3, RZ, RZ, RZ ;  /* 0x000000ffff037224 */ /* 0x000fd400078e00ff */
[----:B------:R-:W-:Y:S05]  /*8eb0*/  @!P0 BRA `(.L_x_298) ;  /* 0x0000000c00488947 */ /* 0x000fea0003800000 */
[----:B------:R-:W0:Y:S01]  /*8ec0*/  LDC R0, c[0x0][0x28c] ;  /* 0x0000a300ff007b82 */ /* 0x000e220000000800 */
[----:B------:R-:W-:Y:S01]  /*8ed0*/  ULDC UR5, c[0x0][0x658] ;  /* 0x0001960000057ab9 */ /* 0x000fe20000000800 */
[----:B------:R-:W-:Y:S01]  /*8ee0*/  UMOV UR7, 0xffffffff ;  /* 0xffffffff00077882 */ /* 0x000fe20000000000 */
[----:B------:R-:W-:Y:S01]  /*8ef0*/  ULDC UR6, c[0x0][0xc] ;  /* 0x0000030000067ab9 */ /* 0x000fe20000000800 */
[----:B------:R-:W-:Y:S01]  /*8f00*/  USHF.L.U32 UR8, UR7, UR5, URZ ;  /* 0x0000000507087299 */ /* 0x000fe2000800063f */
[----:B------:R-:W-:Y:S01]  /*8f10*/  BSSY B0, `(.L_x_298) ;  /* 0x00000cc000007945 */ /* 0x000fe20003800000 */
[----:B------:R-:W-:Y:S01]  /*8f20*/  UMOV UR9, 0x1 ;  /* 0x0000000100097882 */ /* 0x000fe20000000000 */
[----:B------:R-:W-:Y:S01]  /*8f30*/  ULDC UR7, c[0x0][0x10] ;  /* 0x0000040000077ab9 */ /* 0x000fe20000000800 */
[----:B------:R-:W1:Y:S01]  /*8f40*/  S2UR UR10, SR_CgaCtaId ;  /* 0x00000000000a79c3 */ /* 0x000e620000008800 */
[----:B------:R-:W-:Y:S01]  /*8f50*/  UIMAD.WIDE.U32 UR6, UR6, UR7, URZ ;  /* 0x00000007060672a5 */ /* 0x000fe2000f8e003f */
[----:B------:R-:W-:Y:S01]  /*8f60*/  IMAD.MOV.U32 R9, RZ, RZ, 0x1 ;  /* 0x00000001ff097424 */ /* 0x000fe200078e00ff */
[----:B------:R-:W-:Y:S01]  /*8f70*/  USHF.L.U32 UR17, UR9, UR5, URZ ;  /* 0x0000000509117299 */ /* 0x000fe2000800063f */
[----:B------:R-:W-:Y:S01]  /*8f80*/  LOP3.LUT R13, R19, 0x2, RZ, 0xfc, !PT ;  /* 0x00000002130d7812 */ /* 0x000fe200078efcff */
[----:B------:R-:W-:Y:S01]  /*8f90*/  ULDC UR4, c[0x0][0x600] ;  /* 0x0001800000047ab9 */ /* 0x000fe20000000800 */
[----:B------:R-:W-:Y:S01]  /*8fa0*/  ULDC UR5, c[0x0][0x14] ;  /* 0x0000050000057ab9 */ /* 0x000fe20000000800 */
[----:B------:R-:W-:-:S02]  /*8fb0*/  UIADD3 UR4, UR4, -0x1, URZ ;  /* 0xffffffff04047890 */ /* 0x000fc4000fffe03f */
[----:B------:R-:W-:Y:S02]  /*8fc0*/  UIMAD.WIDE.U32 UR22, UR6, UR5, URZ ;  /* 0x00000005061672a5 */ /* 0x000fe4000f8e003f */
[----:B------:R-:W-:Y:S02]  /*8fd0*/  UIMAD UR13, UR7, UR5, URZ ;  /* 0x00000005070d72a4 */ /* 0x000fe4000f8e023f */
[----:B------:R-:W-:Y:S02]  /*8fe0*/  ULOP3.LUT UR16, URZ, UR8, URZ, 0x33, !UPT ;  /* 0x000000083f107292 */ /* 0x000fe4000f8e333f */
[----:B------:R-:W-:Y:S01]  /*8ff0*/  UIADD3 UR13, UR23, UR13, URZ ;  /* 0x0000000d170d7290 */ /* 0x000fe2000fffe03f */
[----:B0-----:R-:W-:Y:S01]  /*9000*/  VIADD R0, R0, 0x7f ;  /* 0x0000007f00007836 */ /* 0x001fe20000000000 */
[----:B------:R-:W-:-:S04]  /*9010*/  ULDC.64 UR24, c[0x0][0x198] ;  /* 0x0000660000187ab9 */ /* 0x000fc80000000a00 */
[----:B------:R-:W-:Y:S01]  /*9020*/  SHF.R.S32.HI R3, RZ, 0x1f, R0 ;  /* 0x0000001fff037819 */ /* 0x000fe20000011400 */
[----:B-1----:R-:W-:-:S03]  /*9030*/  IMAD.U32 R8, RZ, RZ, UR10 ;  /* 0x0000000aff087e24 */ /* 0x002fc6000f8e00ff */
[----:B------:R-:W-:Y:S01]  /*9040*/  LEA.HI R3, R3, R0, RZ, 0x7 ;  /* 0x0000000003037211 */ /* 0x000fe200078f38ff */
[----:B------:R-:W-:-:S03]  /*9050*/  IMAD.MOV.U32 R0, RZ, RZ, 0x1 ;  /* 0x00000001ff007424 */ /* 0x000fc600078e00ff */
[----:B------:R-:W-:Y:S01]  /*9060*/  SHF.R.S32.HI R10, RZ, 0x7, R3 ;  /* 0x00000007ff0a7819 */ /* 0x000fe20000011403 */
[----:B------:R-:W-:Y:S01]  /*9070*/  IMAD.MOV.U32 R3, RZ, RZ, RZ ;  /* 0x000000ffff037224 */ /* 0x000fe200078e00ff */
[----:B------:R-:W-:-:S03]  /*9080*/  LEA R11, R8, 0x100, 0xb ;  /* 0x00000100080b7811 */ /* 0x000fc600078e58ff */
[----:B------:R-:W-:-:S07]  /*9090*/  VIADD R12, R10, 0x1 ;  /* 0x000000010a0c7836 */ /* 0x000fce0000000000 */
.L_x_309:
[----:B------:R-:W-:-:S03]  /*90a0*/  UMOV UR5, 0xffffffff ;  /* 0xffffffff00057882 */ /* 0x000fc60000000000 */
[----:B------:R-:W-:Y:S05]  /*90b0*/  BRA.DIV UR5, `(.L_x_299) ;  /* 0x0000000e05b07947 */ /* 0x000fea000b800000 */
[----:B------:R-:W-:-:S13]  /*90c0*/  ELECT P6, URZ, PT ;  /* 0x00000000003f782f */ /* 0x000fda00038c0000 */
.L_x_320:
[----:B------:R-:W0:Y:S01]  /*90d0*/  LDC R4, c[0x0][0x28c] ;  /* 0x0000a300ff047b82 */ /* 0x000e220000000800 */
[----:B------:R-:W-:Y:S01]  /*90e0*/  BSSY B1, `(.L_x_300) ;  /* 0x000003a000017945 */ /* 0x000fe20003800000 */
[----:B0-----:R-:W-:-:S13]  /*90f0*/  ISETP.LT.OR P6, PT, R4, 0x1, !P6 ;  /* 0x000000010400780c */ /* 0x001fda00077c1670 */
[----:B------:R-:W-:Y:S05]  /*9100*/  @P6 BRA `(.L_x_301) ;  /* 0x0000000000dc6947 */ /* 0x000fea0003800000 */
[----:B------:R-:W-:Y:S02]  /*9110*/  IMAD R21, R21, 0x8, R8 ;  /* 0x0000000815157824 */ /* 0x000fe400078e0208 */
[----:B------:R-:W-:Y:S02]  /*9120*/  IMAD.SHL.U32 R22, R7, 0x100, RZ ;  /* 0x0000010007167824 */ /* 0x000fe400078e00ff */
[----:B------:R-:W-:Y:S02]  /*9130*/  IMAD.MOV.U32 R24, RZ, RZ, RZ ;  /* 0x000000ffff187224 */ /* 0x000fe400078e00ff */
[----:B------:R-:W-:Y:S02]  /*9140*/  IMAD.MOV.U32 R4, RZ, RZ, R12 ;  /* 0x000000ffff047224 */ /* 0x000fe400078e000c */
[----:B------:R-:W-:Y:S02]  /*9150*/  IMAD.MOV.U32 R5, RZ, RZ, R0 ;  /* 0x000000ffff057224 */ /* 0x000fe400078e0000 */
[----:B------:R-:W-:-:S02]  /*9160*/  IMAD.MOV.U32 R14, RZ, RZ, R3 ;  /* 0x000000ffff0e7224 */ /* 0x000fc400078e0003 */
[----:B------:R-:W-:-:S07]  /*9170*/  IMAD.SHL.U32 R21, R21, 0x10, RZ ;  /* 0x0000001015157824 */ /* 0x000fce00078e00ff */
.L_x_304:
[----:B------:R-:W0:Y:S01]  /*9180*/  S2UR UR5, SR_CgaCtaId ;  /* 0x00000000000579c3 */ /* 0x000e220000008800 */
[----:B------:R-:W-:Y:S02]  /*9190*/  MOV R7, 0x400 ;  /* 0x0000040000077802 */ /* 0x000fe40000000f00 */
[----:B------:R-:W-:-:S13]  /*91a0*/  LOP3.LUT P1, RZ, R18, 0x7f, RZ, 0xc0, !PT ;  /* 0x0000007f12ff7812 */ /* 0x000fda000782c0ff */
[----:B------:R-:W1:Y:S01]  /*91b0*/  @!P1 LDC R15, c[0x0][0x500] ;  /* 0x00014000ff0f9b82 */ /* 0x000e620000000800 */
[----:B0-----:R-:W-:-:S05]  /*91c0*/  IMAD.U32 R8, RZ, RZ, UR5 ;  /* 0x00000005ff087e24 */ /* 0x001fca000f8e00ff */
[----:B------:R-:W-:Y:S02]  /*91d0*/  LEA R23, R8, R7, 0x18 ;  /* 0x0000000708177211 */ /* 0x000fe400078ec0ff */
[----:B------:R-:W-:-:S03]  /*91e0*/  SHF.L.U32 R7, R5, 0x1f, RZ ;  /* 0x0000001f05077819 */ /* 0x000fc600000006ff */
[----:B------:R-:W-:-:S04]  /*91f0*/  IMAD R20, R14, 0x8, R23 ;  /* 0x000000080e147824 */ /* 0x000fc800078e0217 */
[----:B------:R-:W0:Y:S02]  /*9200*/  SYNCS.PHASECHK.TRANS64.TRYWAIT P0, [R20+URZ+0x20], R7 ;  /* 0x00002007140075a7 */ /* 0x000e24000800017f */
[----:B01----:R-:W-:Y:S05]  /*9210*/  @!P0 BRA `(.L_x_302) ;  /* 0x0000000c00788947 */ /* 0x003fea0003800000 */
.L_x_321:
[----:B0-----:R-:W-:Y:S01]  /*9220*/  PRMT R7, R13, 0x9910, RZ ;  /* 0x000099100d077816 */ /* 0x001fe200000000ff */
[----:B------:R0:W-:Y:S03]  /*9230*/  @!P1 SYNCS.ARRIVE.TRANS64 RZ, [R20+URZ], R15 ;  /* 0x0000000f14ff99a7 */ /* 0x0001e6000800003f */
[----:B------:R-:W-:-:S13]  /*9240*/  ISETP.NE.AND P0, PT, R7, 0x2, PT ;  /* 0x000000020700780c */ /* 0x000fda0003f05270 */
[----:B0-----:R-:W-:Y:S05]  /*9250*/  @P0 BRA `(.L_x_303) ;  /* 0x0000000000040947 */ /* 0x001fea0003800000 */
[----:B------:R-:W-:Y:S01]  /*9260*/  BPT.TRAP 0x1 ;  /* 0x000000040000795c */ /* 0x000fe20000300000 */
.L_x_303:
[C---:B------:R-:W-:Y:S01]  /*9270*/  IMAD R7, R14.reuse, 0x4000, R11 ;  /* 0x000040000e077824 */ /* 0x040fe200078e020b */
[----:B------:R-:W-:Y:S01]  /*9280*/  R2UR UR8, R23 ;  /* 0x00000000170872ca */ /* 0x000fe200000e0000 */
[----:B------:R-:W-:Y:S01]  /*9290*/  IMAD R23, R14, 0x8000, R23 ;  /* 0x000080000e177824 */ /* 0x000fe200078e0217 */
[----:B------:R-:W-:Y:S01]  /*92a0*/  R2UR UR18, R21 ;  /* 0x00000000151272ca */ /* 0x000fe200000e0000 */
[----:B------:R-:W-:Y:S01]  /*92b0*/  VIADD R4, R4, 0xffffffff ;  /* 0xffffffff04047836 */ /* 0x000fe20000000000 */
[----:B------:R-:W-:Y:S01]  /*92c0*/  R2UR UR5, R7 ;  /* 0x00000000070572ca */ /* 0x000fe200000e0000 */
[----:B------:R-:W-:Y:S01]  /*92d0*/  UIADD3 UR6, UP0, UR24, 0xf0, URZ ;  /* 0x000000f018067890 */ /* 0x000fe2000ff1e03f */
[----:B------:R-:W-:Y:S01]  /*92e0*/  R2UR UR11, R23 ;  /* 0x00000000170b72ca */ /* 0x000fe200000e0000 */
[----:B------:R-:W-:Y:S01]  /*92f0*/  UIADD3 UR26, UP1, UR24, 0x1f0, URZ ;  /* 0x000001f0181a7890 */ /* 0x000fe2000ff3e03f */
[----:B------:R-:W-:Y:S01]  /*9300*/  R2UR UR9, R20 ;  /* 0x00000000140972ca */ /* 0x000fe200000e0000 */
[----:B------:R-:W-:Y:S01]  /*9310*/  UIADD3.X UR7, URZ, UR25, URZ, UP0, !UPT ;  /* 0x000000193f077290 */ /* 0x000fe200087fe43f */
[----:B------:R-:W-:Y:S01]  /*9320*/  R2UR UR10, R24 ;  /* 0x00000000180a72ca */ /* 0x000fe200000e0000 */
[----:B------:R-:W-:Y:S01]  /*9330*/  VIADD R14, R14, 0x1 ;  /* 0x000000010e0e7836 */ /* 0x000fe20000000000 */
[----:B------:R-:W-:Y:S01]  /*9340*/  R2UR UR12, R6 ;  /* 0x00000000060c72ca */ /* 0x000fe200000e0000 */
[----:B------:R-:W-:Y:S01]  /*9350*/  UIADD3.X UR27, URZ, UR25, URZ, UP1, !UPT ;  /* 0x000000193f1b7290 */ /* 0x000fe20008ffe43f */
[----:B------:R-:W-:Y:S01]  /*9360*/  R2UR UR19, R22 ;  /* 0x00000000161372ca */ /* 0x000fe200000e0000 */
[----:B------:R-:W-:Y:S01]  /*9370*/  UMOV UR20, 0xff0000 ;  /* 0x00ff000000147882 */ /* 0x000fe20000000000 */
[----:B------:R-:W-:Y:S01]  /*9380*/  ISETP.GT.AND P1, PT, R4, 0x1, PT ;  /* 0x000000010400780c */ /* 0x000fe20003f24270 */
[----:B------:R-:W-:Y:S01]  /*9390*/  UIADD3 UR8, UR8, UR5, URZ ;  /* 0x0000000508087290 */ /* 0x000fe2000fffe03f */
[----:B------:R-:W-:Y:S01]  /*93a0*/  ISETP.NE.AND P0, PT, R14, 0x4, PT ;  /* 0x000000040e00780c */ /* 0x000fe20003f05270 */
[----:B------:R-:W-:Y:S01]  /*93b0*/  UIADD3 UR5, UR11, 0x10100, URZ ;  /* 0x000101000b057890 */ /* 0x000fe2000fffe03f */
[----:B------:R-:W-:Y:S01]  /*93c0*/  VIADD R24, R24, 0x80 ;  /* 0x0000008018187836 */ /* 0x000fe20000000000 */
[----:B------:R-:W-:Y:S01]  /*93d0*/  UMOV UR14, 0x0 ;  /* 0x00000000000e7882 */ /* 0x000fe20000000000 */
[----:B------:R-:W-:Y:S01]  /*93e0*/  UMOV UR15, 0x10000000 ;  /* 0x10000000000f7882 */ /* 0x000fe20000000000 */
[----:B------:R-:W-:Y:S01]  /*93f0*/  UMOV UR11, UR18 ;  /* 0x00000012000b7c82 */ /* 0x000fe20008000000 */
[----:B------:R-:W-:-:S02]  /*9400*/  SEL R20, RZ, 0x1, P0 ;  /* 0x00000001ff147807 */ /* 0x000fc40000000000 */
[----:B------:R0:W-:Y:S01]  /*9410*/  UTMALDG.3D.MULTICAST [UR8], [UR6], UR20, desc[UR14] ;  /* 0x00000e08060073b4 */ /* 0x0001e20008011814 */
[----:B------:R-:W-:Y:S02]  /*9420*/  SEL R14, R14, RZ, P0 ;  /* 0x000000ff0e0e7207 */ /* 0x000fe40000000000 */
[----:B------:R-:W-:Y:S01]  /*9430*/  LOP3.LUT R5, R5, R20, RZ, 0x3c, !PT ;  /* 0x0000001405057212 */ /* 0x000fe200078e3cff */
[----:B0-----:R-:W-:Y:S01]  /*9440*/  UMOV UR8, UR5 ;  /* 0x0000000500087c82 */ /* 0x001fe20008000000 */
[----:B------:R-:W-:Y:S02]  /*9450*/  UMOV UR11, UR19 ;  /* 0x00000013000b7c82 */ /* 0x000fe40008000000 */
[----:B------:R0:W-:Y:S02]  /*9460*/  UTMALDG.3D [UR8], [UR26], desc[UR14] ;  /* 0x00000e081a0075b4 */ /* 0x0001e40008011000 */
[----:B0-----:R-:W-:Y:S05]  /*9470*/  @P1 BRA `(.L_x_304) ;  /* 0xfffffffc00401947 */ /* 0x001fea000383ffff */
.L_x_301:
[----:B------:R-:W-:Y:S05]  /*9480*/  BSYNC B1 ;  /* 0x0000000000017941 */ /* 0x000fea0003800000 */
.L_x_300:
[----:B------:R-:W-:Y:S01]  /*9490*/  LOP3.LUT P1, RZ, R9, 0xff, RZ, 0xc0, !PT ;  /* 0x000000ff09ff7812 */ /* 0x000fe2000782c0ff */
[----:B------:R-:W-:Y:S01]  /*94a0*/  IMAD.IADD R3, R10, 0x1, R3 ;  /* 0x000000010a037824 */ /* 0x000fe200078e0203 */
[----:B------:R-:W-:Y:S01]  /*94b0*/  IADD3 R16, P2, R16, UR22, RZ ;  /* 0x0000001610107c10 */ /* 0x000fe2000ff5e0ff */
[----:B------:R-:W-:Y:S01]  /*94c0*/  ULDC.64 UR6, c[0x0][0x650] ;  /* 0x0001940000067ab9 */ /* 0x000fe20000000a00 */
[----:B------:R-:W-:Y:S01]  /*94d0*/  BSSY B1, `(.L_x_305) ;  /* 0x000006d000017945 */ /* 0x000fe20003800000 */
[----:B------:R-:W-:Y:S01]  /*94e0*/  IMAD.MOV.U32 R21, RZ, RZ, -0x1 ;  /* 0xffffffffff157424 */ /* 0x000fe200078e00ff */
[----:B------:R-:W-:Y:S01]  /*94f0*/  ISETP.GT.U32.AND P0, PT, R3, 0x3, PT ;  /* 0x000000030300780c */ /* 0x000fe20003f04070 */
[----:B------:R-:W-:Y:S01]  /*9500*/  IMAD.MOV.U32 R7, RZ, RZ, -0x1 ;  /* 0xffffffffff077424 */ /* 0x000fe200078e00ff */
[----:B------:R-:W-:Y:S01]  /*9510*/  SHF.R.U32.HI R4, RZ, 0x2, R3 ;  /* 0x00000002ff047819 */ /* 0x000fe20000011603 */
[----:B------:R-:W-:Y:S01]  /*9520*/  IMAD.MOV.U32 R6, RZ, RZ, -0x1 ;  /* 0xffffffffff067424 */ /* 0x000fe200078e00ff */
[----:B------:R-:W-:-:S02]  /*9530*/  ISETP.LT.U32.AND P0, PT, R10, 0x4, P0 ;  /* 0x000000040a00780c */ /* 0x000fc40000701070 */
[----:B------:R-:W-:Y:S01]  /*9540*/  IADD3.X R17, R17, UR13, RZ, P2, !PT ;  /* 0x0000000d11117c10 */ /* 0x000fe200097fe4ff */
[----:B------:R-:W0:Y:S01]  /*9550*/  @P1 S2R R8, SR_CgaCtaId ;  /* 0x0000000000081919 */ /* 0x000e220000008800 */
[----:B------:R-:W-:Y:S02]  /*9560*/  @P1 MOV R5, 0x400 ;  /* 0x0000040000051802 */ /* 0x000fe40000000f00 */
[----:B------:R-:W-:Y:S02]  /*9570*/  ISETP.GE.U32.AND P2, PT, R16, UR6, PT ;  /* 0x0000000610007c0c */ /* 0x000fe4000bf46070 */
[----:B------:R-:W-:Y:S02]  /*9580*/  LOP3.LUT R4, R4, 0x1, RZ, 0xc0, !PT ;  /* 0x0000000104047812 */ /* 0x000fe400078ec0ff */
[----:B------:R-:W-:Y:S02]  /*9590*/  LOP3.LUT R3, R3, 0x3, RZ, 0xc0, !PT ;  /* 0x0000000303037812 */ /* 0x000fe400078ec0ff */
[----:B------:R-:W-:-:S02]  /*95a0*/  PRMT R9, RZ, 0x7610, R9 ;  /* 0x00007610ff097816 */ /* 0x000fc40000000009 */
[----:B0-----:R-:W-:-:S04]  /*95b0*/  @P1 LEA R5, R8, R5, 0x18 ;  /* 0x0000000508051211 */ /* 0x001fc800078ec0ff */
[----:B------:R0:W-:Y:S01]  /*95c0*/  @P1 SYNCS.ARRIVE.TRANS64.A1T0 RZ, [R5+URZ+0x58], RZ ;  /* 0x000058ff05ff19a7 */ /* 0x0001e2000810003f */
[----:B------:R-:W-:-:S04]  /*95d0*/  ISETP.NE.U32.AND P1, PT, R4, 0x1, PT ;  /* 0x000000010400780c */ /* 0x000fc80003f25070 */
[----:B------:R-:W-:Y:S02]  /*95e0*/  ISETP.GT.U32.AND P1, PT, R10, 0x3, !P1 ;  /* 0x000000030a00780c */ /* 0x000fe40004f24070 */
[----:B0-----:R-:W-:Y:S02]  /*95f0*/  SEL R5, RZ, 0x1, !P0 ;  /* 0x00000001ff057807 */ /* 0x001fe40004000000 */
[----:B------:R-:W-:Y:S02]  /*9600*/  ISETP.GE.U32.AND.EX P0, PT, R17, UR7, PT, P2 ;  /* 0x0000000711007c0c */ /* 0x000fe4000bf06120 */
[----:B------:R-:W-:-:S04]  /*9610*/  SEL R4, RZ, 0x1, !P1 ;  /* 0x00000001ff047807 */ /* 0x000fc80004800000 */
[----:B------:R-:W-:Y:S02]  /*9620*/  LOP3.LUT R0, R4, R0, R5, 0x96, !PT ;  /* 0x0000000004007212 */ /* 0x000fe400078e9605 */
[----:B------:R-:W-:-:S05]  /*9630*/  PRMT R4, RZ, 0x7610, R4 ;  /* 0x00007610ff047816 */ /* 0x000fca0000000004 */
[----:B------:R-:W-:Y:S05]  /*9640*/  @P0 BRA `(.L_x_306) ;  /* 0x0000000400540947 */ /* 0x000fea0003800000 */
[----:B------:R-:W0:Y:S01]  /*9650*/  S2R R15, SR_CTAID.X ;  /* 0x00000000000f7919 */ /* 0x000e220000002500 */
[----:B------:R-:W-:Y:S01]  /*9660*/  ULDC.64 UR6, c[0x0][0x628] ;  /* 0x00018a0000067ab9 */ /* 0x000fe20000000a00 */
[----:B------:R-:W-:Y:S01]  /*9670*/  ULDC UR8, c[0x0][0x630] ;  /* 0x00018c0000087ab9 */ /* 0x000fe20000000800 */
[----:B------:R-:W-:Y:S01]  /*9680*/  ISETP.NE.U32.AND P0, PT, RZ, UR6, PT ;  /* 0x00000006ff007c0c */ /* 0x000fe2000bf05070 */
[----:B------:R-:W1:Y:S01]  /*9690*/  S2R R20, SR_CTAID.Y ;  /* 0x0000000000147919 */ /* 0x000e620000002600 */
[----:B------:R-:W-:Y:S01]  /*96a0*/  ULDC UR9, c[0x0][0x150] ;  /* 0x0000540000097ab9 */ /* 0x000fe20000000800 */
[----:B------:R-:W-:Y:S01]  /*96b0*/  IMAD.MOV.U32 R4, RZ, RZ, R16 ;  /* 0x000000ffff047224 */ /* 0x000fe200078e0010 */
[----:B------:R-:W-:Y:S01]  /*96c0*/  ISETP.NE.AND.EX P0, PT, RZ, UR7, PT, P0 ;  /* 0x00000007ff007c0c */ /* 0x000fe2000bf05300 */
[----:B------:R-:W-:Y:S01]  /*96d0*/  IMAD.MOV.U32 R5, RZ, RZ, R17 ;  /* 0x000000ffff057224 */ /* 0x000fe200078e0011 */
[----:B0-----:R-:W-:-:S11]  /*96e0*/  I2FP.F32.U32 R22, R15 ;  /* 0x0000000f00167245 */ /* 0x001fd60000201000 */
[----:B------:R-:W-:Y:S05]  /*96f0*/  @!P0 BRA `(.L_x_307) ;  /* 0x0000000000288947 */ /* 0x000fea0003800000 */
[----:B------:R-:W-:Y:S02]  /*9700*/  ULDC UR5, c[0x0][0x634] ;  /* 0x00018d0000057ab9 */ /* 0x000fe40000000800 */
[----:B------:R-:W-:-:S05]  /*9710*/  IADD3 R5, P0, R16, UR5, RZ ;  /* 0x0000000510057c10 */ /* 0x000fca000ff1e0ff */
[----:B------:R-:W-:-:S04]  /*9720*/  IMAD.X R21, RZ, RZ, R17, P0 ;  /* 0x000000ffff157224 */ /* 0x000fc800000e0611 */
[----:B------:R-:W-:-:S04]  /*9730*/  IMAD.WIDE.U32 R6, R21, UR6, RZ ;  /* 0x0000000615067c25 */ /* 0x000fc8000f8e00ff */
[----:B------:R-:W-:-:S04]  /*9740*/  IMAD.WIDE.U32 R6, P0, R5, UR7, R6 ;  /* 0x0000000705067c25 */ /* 0x000fc8000f800006 */
[----:B------:R-:W-:-:S04]  /*9750*/  IMAD.WIDE.U32 R4, R5, UR6, RZ ;  /* 0x0000000605047c25 */ /* 0x000fc8000f8e00ff */
[----:B------:R-:W-:Y:S01]  /*9760*/  IMAD.MOV.U32 R4, RZ, RZ, R7 ;  /* 0x000000ffff047224 */ /* 0x000fe200078e0007 */
[----:B------:R-:W-:Y:S01]  /*9770*/  IADD3 RZ, P1, R5, R6, RZ ;  /* 0x0000000605ff7210 */ /* 0x000fe20007f3e0ff */
[----:B------:R-:W-:-:S04]  /*9780*/  IMAD.X R5, RZ, RZ, RZ, P0 ;  /* 0x000000ffff057224 */ /* 0x000fc800000e06ff */
[----:B------:R-:W-:-:S08]  /*9790*/  IMAD.WIDE.U32.X R4, R21, UR7, R4, P1 ;  /* 0x0000000715047c25 */ /* 0x000fd000088e0404 */
.L_x_307:
[--C-:B------:R-:W-:Y:S01]  /*97a0*/  SHF.R.U64 R14, R4, UR8, R5.reuse ;  /* 0x00000008040e7c19 */ /* 0x100fe20008001205 */
[----:B------:R-:W-:Y:S01]  /*97b0*/  FMUL R22, R22, UR9 ;  /* 0x0000000916167c20 */ /* 0x000fe20008400000 */
[----:B------:R-:W-:Y:S01]  /*97c0*/  SHF.R.U32.HI R4, RZ, UR8, R5 ;  /* 0x00000008ff047c19 */ /* 0x000fe20008011605 */
[----:B------:R-:W0:Y:S01]  /*97d0*/  LDC R6, c[0x0][0x144] ;  /* 0x00005100ff067b82 */ /* 0x000e220000000800 */
[----:B------:R-:W-:Y:S01]  /*97e0*/  IADD3 R5, P0, RZ, -R14, RZ ;  /* 0x8000000eff057210 */ /* 0x000fe20007f1e0ff */
[----:B------:R-:W-:Y:S01]  /*97f0*/  ULDC UR5, c[0x0][0x154] ;  /* 0x0000550000057ab9 */ /* 0x000fe20000000800 */
[----:B-1----:R-:W-:Y:S01]  /*9800*/  I2FP.F32.U32 R7, R20 ;  /* 0x0000001400077245 */ /* 0x002fe20000201000 */
[----:B------:R-:W1:Y:S01]  /*9810*/  F2I.U32.TRUNC.NTZ R22, R22 ;  /* 0x0000001600167305 */ /* 0x000e62000020f000 */
[----:B------:R-:W-:Y:S01]  /*9820*/  ULDC.64 UR6, c[0x0][0x620] ;  /* 0x0001880000067ab9 */ /* 0x000fe20000000a00 */
[----:B------:R-:W-:Y:S01]  /*9830*/  IMAD.X R4, RZ, RZ, ~R4, P0 ;  /* 0x000000ffff047224 */ /* 0x000fe200000e0e04 */
[----:B------:R-:W-:Y:S01]  /*9840*/  ISETP.NE.AND P2, PT, R2, 0x1, PT ;  /* 0x000000010200780c */ /* 0x000fe20003f45270 */
[----:B------:R-:W-:Y:S01]  /*9850*/  FMUL R23, R7, UR5 ;  /* 0x0000000507177c20 */ /* 0x000fe20008400000 */
[----:B------:R-:W2:Y:S01]  /*9860*/  LDC R25, c[0x0][0x148] ;  /* 0x00005200ff197b82 */ /* 0x000ea20000000800 */
[----:B------:R-:W-:Y:S01]  /*9870*/  IMAD R4, R4, UR6, RZ ;  /* 0x0000000604047c24 */ /* 0x000fe2000f8e02ff */
[----:B------:R-:W-:-:S03]  /*9880*/  ULDC UR5, c[0x0][0x618] ;  /* 0x0001860000057ab9 */ /* 0x000fc60000000800 */
[----:B------:R-:W3:Y:S01]  /*9890*/  F2I.U32.TRUNC.NTZ R23, R23 ;  /* 0x0000001700177305 */ /* 0x000ee2000020f000 */
[C---:B------:R-:W-:Y:S02]  /*98a0*/  IMAD R7, R5.reuse, UR7, R4 ;  /* 0x0000000705077c24 */ /* 0x040fe4000f8e0204 */
[----:B------:R-:W-:Y:S01]  /*98b0*/  IMAD.WIDE.U32 R4, R5, UR6, R16 ;  /* 0x0000000605047c25 */ /* 0x000fe2000f8e0010 */
[----:B------:R-:W-:Y:S02]  /*98c0*/  ULDC.64 UR6, c[0x0][0x640] ;  /* 0x0001900000067ab9 */ /* 0x000fe40000000a00 */
[----:B------:R-:W-:Y:S01]  /*98d0*/  ISETP.NE.U32.AND P0, PT, RZ, UR6, PT ;  /* 0x00000006ff007c0c */ /* 0x000fe2000bf05070 */
[----:B------:R-:W-:Y:S02]  /*98e0*/  IMAD.IADD R5, R5, 0x1, R7 ;  /* 0x0000000105057824 */ /* 0x000fe400078e0207 */
[----:B-1----:R-:W-:Y:S01]  /*98f0*/  IMAD.MOV R22, RZ, RZ, -R22 ;  /* 0x000000ffff167224 */ /* 0x002fe200078e0a16 */
[----:B------:R-:W-:-:S02]  /*9900*/  ISETP.NE.AND.EX P0, PT, RZ, UR7, PT, P0 ;  /* 0x00000007ff007c0c */ /* 0x000fc4000bf05300 */
[----:B------:R-:W-:Y:S01]  /*9910*/  SHF.R.U64 R21, R4, UR5, R5 ;  /* 0x0000000504157c19 */ /* 0x000fe20008001205 */
[----:B0-----:R-:W-:Y:S01]  /*9920*/  IMAD R15, R6, R22, R15 ;  /* 0x00000016060f7224 */ /* 0x001fe200078e020f */
[----:B------:R-:W-:Y:S01]  /*9930*/  SHF.R.U32.HI R4, RZ, UR5, R5 ;  /* 0x00000005ff047c19 */ /* 0x000fe20008011605 */
[----:B------:R-:W-:Y:S01]  /*9940*/  ULDC UR5, c[0x0][0x608] ;  /* 0x0001820000057ab9 */ /* 0x000fe20000000800 */
[----:B---3--:R-:W-:Y:S02]  /*9950*/  IMAD.MOV R6, RZ, RZ, -R23 ;  /* 0x000000ffff067224 */ /* 0x008fe400078e0a17 */
[--C-:B------:R-:W-:Y:S02]  /*9960*/  SHF.R.U64 R22, R21, UR5, R4.reuse ;  /* 0x0000000515167c19 */ /* 0x100fe40008001204 */
[----:B------:R-:W-:Y:S01]  /*9970*/  SHF.R.U32.HI R5, RZ, UR5, R4 ;  /* 0x00000005ff057c19 */ /* 0x000fe20008011604 */
[----:B------:R-:W-:Y:S01]  /*9980*/  ULDC UR5, c[0x0][0x658] ;  /* 0x0001960000057ab9 */ /* 0x000fe20000000800 */
[----:B--2---:R-:W-:-:S02]  /*9990*/  @P2 IMAD R15, R25, R6, R20 ;  /* 0x00000006190f2224 */ /* 0x004fc400078e0214 */
[--C-:B------:R-:W-:Y:S02]  /*99a0*/  SHF.R.U64 R20, R22, UR5, R5.reuse ;  /* 0x0000000516147c19 */ /* 0x100fe40008001205 */
[----:B------:R-:W-:-:S03]  /*99b0*/  SHF.R.U32.HI R23, RZ, UR5, R5 ;  /* 0x00000005ff177c19 */ /* 0x000fc60008011605 */
[----:B------:R-:W-:Y:S02]  /*99c0*/  IMAD.MOV.U32 R6, RZ, RZ, R20 ;  /* 0x000000ffff067224 */ /* 0x000fe400078e0014 */
[----:B------:R-:W-:Y:S01]  /*99d0*/  IMAD.MOV.U32 R5, RZ, RZ, R23 ;  /* 0x000000ffff057224 */ /* 0x000fe200078e0017 */
[----:B------:R-:W-:Y:S06]  /*99e0*/  @!P0 BRA `(.L_x_308) ;  /* 0x00000000002c8947 */ /* 0x000fec0003800000 */
        /* <DEDUP_REMOVED lines=9> */
[----:B------:R-:W-:-:S04]  /*9a80*/  IMAD.WIDE.U32.X R4, R23, UR7, R4, P1 ;  /* 0x0000000717047c25 */ /* 0x000fc800088e0404 */
[----:B------:R-:W-:-:S07]  /*9a90*/  IMAD.MOV.U32 R6, RZ, RZ, R4 ;  /* 0x000000ffff067224 */ /* 0x000fce00078e0004 */
.L_x_308:
[----:B------:R-:W-:Y:S01]  /*9aa0*/  ULDC UR5, c[0x0][0x648] ;  /* 0x0001920000057ab9 */ /* 0x000fe20000000800 */
[----:B------:R-:W-:Y:S01]  /*9ab0*/  LOP3.LUT R4, R22, UR16, RZ, 0xc0, !PT ;  /* 0x0000001016047c12 */ /* 0x000fe2000f8ec0ff */
[----:B------:R-:W-:Y:S01]  /*9ac0*/  ULDC UR6, c[0x0][0x610] ;  /* 0x0001840000067ab9 */ /* 0x000fe20000000800 */
[----:B------:R-:W-:Y:S01]  /*9ad0*/  SHF.R.U64 R5, R6, UR5, R5 ;  /* 0x0000000506057c19 */ /* 0x000fe20008001205 */
[----:B------:R-:W-:Y:S01]  /*9ae0*/  ULDC UR5, c[0x0][0x638] ;  /* 0x00018e0000057ab9 */ /* 0x000fe20000000800 */
[----:B------:R-:W-:Y:S01]  /*9af0*/  LOP3.LUT R21, R21, UR4, RZ, 0xc0, !PT ;  /* 0x0000000415157c12 */ /* 0x000fe2000f8ec0ff */
[----:B------:R-:W-:Y:S02]  /*9b00*/  IMAD.MOV.U32 R6, RZ, RZ, R14 ;  /* 0x000000ffff067224 */ /* 0x000fe400078e000e */
[----:B------:R-:W-:Y:S02]  /*9b10*/  IMAD.MOV R7, RZ, RZ, -R5 ;  /* 0x000000ffff077224 */ /* 0x000fe400078e0a05 */
[----:B------:R-:W-:-:S02]  /*9b20*/  IMAD R4, R5, UR17, R4 ;  /* 0x0000001105047c24 */ /* 0x000fc4000f8e0204 */
[----:B------:R-:W-:Y:S01]  /*9b30*/  IMAD R20, R7, UR5, R20 ;  /* 0x0000000507147c24 */ /* 0x000fe2000f8e0214 */
[----:B------:R-:W-:Y:S01]  /*9b40*/  ULDC UR5, c[0x0][0x600] ;  /* 0x0001800000057ab9 */ /* 0x000fe20000000800 */
[----:B------:R-:W-:Y:S02]  /*9b50*/  IMAD R15, R4, UR6, R15 ;  /* 0x00000006040f7c24 */ /* 0x000fe4000f8e020f */
[----:B------:R-:W-:Y:S02]  /*9b60*/  IMAD R20, R20, UR5, R21 ;  /* 0x0000000514147c24 */ /* 0x000fe4000f8e0215 */
[----:B------:R-:W-:-:S03]  /*9b70*/  IMAD.MOV.U32 R4, RZ, RZ, 0x1 ;  /* 0x00000001ff047424 */ /* 0x000fc600078e00ff */
[----:B------:R-:W-:Y:S02]  /*9b80*/  SEL R7, R20, R15, !P2 ;  /* 0x0000000f14077207 */ /* 0x000fe40005000000 */
[----:B------:R-:W-:-:S07]  /*9b90*/  SEL R21, R15, R20, !P2 ;  /* 0x000000140f157207 */ /* 0x000fce0005000000 */
.L_x_306:
[----:B------:R-:W-:Y:S05]  /*9ba0*/  BSYNC B1 ;  /* 0x0000000000017941 */ /* 0x000fea0003800000 */
.L_x_305:
[----:B------:R-:W-:-:S13]  /*9bb0*/  LOP3.LUT P0, RZ, R4, 0xff, RZ, 0xc0, !PT ;  /* 0x000000ff04ff7812 */ /* 0x000fda000780c0ff */
[----:B------:R-:W-:Y:S05]  /*9bc0*/  @P0 BRA `(.L_x_309) ;  /* 0xfffffff400340947 */ /* 0x000fea000383ffff */
[----:B------:R-:W-:Y:S05]  /*9bd0*/  BSYNC B0 ;  /* 0x0000000000007941 */ /* 0x000fea0003800000 */
.L_x_298:
[----:B------:R-:W-:-:S03]  /*9be0*/  UMOV UR5, 0xffffffff ;  /* 0xffffffff00057882 */ /* 0x000fc60000000000 */
[----:B------:R-:W-:Y:S05]  /*9bf0*/  BRA.DIV UR5, `(.L_x_310) ;  /* 0x0000000605147947 */ /* 0x000fea000b800000 */
[----:B------:R-:W-:-:S13]  /*9c00*/  ELECT P6, URZ, PT ;  /* 0x00000000003f782f */ /* 0x000fda00038c0000 */
.L_x_324:
[----:B------:R-:W-:Y:S04]  /*9c10*/  BSSY B0, `(.L_x_311) ;  /* 0x000002b000007945 */ /* 0x000fe80003800000 */
[----:B------:R-:W-:Y:S05]  /*9c20*/  @!P6 BRA `(.L_x_312) ;  /* 0x0000000000a4e947 */ /* 0x000fea0003800000 */
[----:B------:R-:W-:-:S04]  /*9c30*/  LOP3.LUT R19, R19, 0x2, RZ, 0xfc, !PT ;  /* 0x0000000213137812 */ /* 0x000fc800078efcff */
[----:B------:R-:W-:-:S13]  /*9c40*/  ISETP.NE.AND P0, PT, R19, 0x3, PT ;  /* 0x000000031300780c */ /* 0x000fda0003f05270 */
[----:B------:R-:W-:Y:S05]  /*9c50*/  @!P0 BRA `(.L_x_313) ;  /* 0x0000000000048947 */ /* 0x000fea0003800000 */
[----:B------:R-:W-:Y:S01]  /*9c60*/  BPT.TRAP 0x1 ;  /* 0x000000040000795c */ /* 0x000fe20000300000 */
.L_x_313:
[----:B------:R-:W0:Y:S01]  /*9c70*/  S2R R5, SR_CgaCtaId ;  /* 0x0000000000057919 */ /* 0x000e220000008800 */
[----:B------:R-:W-:Y:S02]  /*9c80*/  MOV R2, 0x400 ;  /* 0x0000040000027802 */ /* 0x000fe40000000f00 */
[----:B------:R-:W-:Y:S02]  /*9c90*/  SHF.L.U32 R4, R0, 0x1f, RZ ;  /* 0x0000001f00047819 */ /* 0x000fe400000006ff */
[----:B0-----:R-:W-:-:S05]  /*9ca0*/  LEA R2, R5, R2, 0x18 ;  /* 0x0000000205027211 */ /* 0x001fca00078ec0ff */
[----:B------:R-:W-:-:S04]  /*9cb0*/  VIADD R2, R2, 0x20 ;  /* 0x0000002002027836 */ /* 0x000fc80000000000 */
[C---:B------:R-:W-:Y:S02]  /*9cc0*/  IMAD R7, R3.reuse, 0x8, R2 ;  /* 0x0000000803077824 */ /* 0x040fe400078e0202 */
[----:B------:R-:W-:Y:S02]  /*9cd0*/  VIADD R3, R3, 0x1 ;  /* 0x0000000103037836 */ /* 0x000fe40000000000 */
[----:B------:R-:W0:Y:S03]  /*9ce0*/  SYNCS.PHASECHK.TRANS64.TRYWAIT P0, [R7+URZ], R4 ;  /* 0x00000004070075a7 */ /* 0x000e26000800017f */
[----:B------:R-:W-:-:S04]  /*9cf0*/  ISETP.NE.AND P1, PT, R3, 0x4, PT ;  /* 0x000000040300780c */ /* 0x000fc80003f25270 */
[----:B------:R-:W-:Y:S02]  /*9d00*/  SEL R5, RZ, 0x1, P1 ;  /* 0x00000001ff057807 */ /* 0x000fe40000800000 */
[----:B------:R-:W-:Y:S02]  /*9d10*/  SEL R3, R3, RZ, P1 ;  /* 0x000000ff03037207 */ /* 0x000fe40000800000 */
[----:B------:R-:W-:-:S03]  /*9d20*/  LOP3.LUT R6, R0, R5, RZ, 0x3c, !PT ;  /* 0x0000000500067212 */ /* 0x000fc600078e3cff */
[----:B------:R-:W-:Y:S01]  /*9d30*/  IMAD R8, R3, 0x8, R2 ;  /* 0x0000000803087824 */ /* 0x000fe200078e0202 */
[----:B------:R-:W-:Y:S01]  /*9d40*/  SHF.L.U32 R5, R6, 0x1f, RZ ;  /* 0x0000001f06057819 */ /* 0x000fe200000006ff */
[----:B0-----:R-:W-:Y:S06]  /*9d50*/  @!P0 BRA `(.L_x_314) ;  /* 0x0000000000dc8947 */ /* 0x001fec0003800000 */
.L_x_325:
[----:B------:R-:W1:Y:S01]  /*9d60*/  SYNCS.PHASECHK.TRANS64.TRYWAIT P0, [R8+URZ], R5 ;  /* 0x00000005080075a7 */ /* 0x000e62000800017f */
[----:B------:R-:W-:-:S05]  /*9d70*/  VIADD R0, R3, 0x1 ;  /* 0x0000000103007836 */ /* 0x000fca0000000000 */
[----:B------:R-:W-:-:S04]  /*9d80*/  ISETP.NE.AND P1, PT, R0, 0x4, PT ;  /* 0x000000040000780c */ /* 0x000fc80003f25270 */
[----:B------:R-:W-:Y:S02]  /*9d90*/  SEL R3, RZ, 0x1, P1 ;  /* 0x00000001ff037807 */ /* 0x000fe40000800000 */
[----:B0-----:R-:W-:Y:S02]  /*9da0*/  SEL R7, R0, RZ, P1 ;  /* 0x000000ff00077207 */ /* 0x001fe40000800000 */
[----:B------:R-:W-:-:S03]  /*9db0*/  LOP3.LUT R9, R6, R3, RZ, 0x3c, !PT ;  /* 0x0000000306097212 */ /* 0x000fc600078e3cff */
[----:B------:R-:W-:Y:S01]  /*9dc0*/  IMAD R11, R7, 0x8, R2 ;  /* 0x00000008070b7824 */ /* 0x000fe200078e0202 */
[----:B------:R-:W-:Y:S01]  /*9dd0*/  SHF.L.U32 R6, R9, 0x1f, RZ ;  /* 0x0000001f09067819 */ /* 0x000fe200000006ff */
[----:B-1----:R-:W-:Y:S06]  /*9de0*/  @!P0 BRA `(.L_x_315) ;  /* 0x0000000000cc8947 */ /* 0x002fec0003800000 */
.L_x_326:
[----:B------:R-:W1:Y:S01]  /*9df0*/  SYNCS.PHASECHK.TRANS64.TRYWAIT P0, [R11+URZ], R6 ;  /* 0x000000060b0075a7 */ /* 0x000e62000800017f */
[----:B------:R-:W-:-:S05]  /*9e00*/  VIADD R0, R7, 0x1 ;  /* 0x0000000107007836 */ /* 0x000fca0000000000 */
[----:B------:R-:W-:-:S04]  /*9e10*/  ISETP.NE.AND P1, PT, R0, 0x4, PT ;  /* 0x000000040000780c */ /* 0x000fc80003f25270 */
[----:B------:R-:W-:Y:S02]  /*9e20*/  SEL R4, RZ, 0x1, P1 ;  /* 0x00000001ff047807 */ /* 0x000fe40000800000 */
[----:B------:R-:W-:Y:S02]  /*9e30*/  SEL R3, R0, RZ, P1 ;  /* 0x000000ff00037207 */ /* 0x000fe40000800000 */
[----:B------:R-:W-:Y:S01]  /*9e40*/  LOP3.LUT R0, R9, R4, RZ, 0x3c, !PT ;  /* 0x0000000409007212 */ /* 0x000fe200078e3cff */
[----:B-1----:R-:W-:Y:S06]  /*9e50*/  @!P0 BRA `(.L_x_316) ;  /* 0x0000000000c48947 */ /* 0x002fec0003800000 */
.L_x_327:
[----:B------:R-:W-:Y:S01]  /*9e60*/  IMAD R3, R3, 0x8, R2 ;  /* 0x0000000803037824 */ /* 0x000fe200078e0202 */
[----:B------:R-:W-:-:S07]  /*9e70*/  SHF.L.U32 R0, R0, 0x1f, RZ ;  /* 0x0000001f00007819 */ /* 0x000fce00000006ff */
.L_x_317:
[----:B--2---:R2:W3:Y:S02]  /*9e80*/  SYNCS.PHASECHK.TRANS64.TRYWAIT P0, [R3+URZ], R0 ;  /* 0x00000000030075a7 */ /* 0x0044e4000800017f */
[----:B---3--:R-:W-:Y:S05]  /*9e90*/  @!P0 NANOSLEEP.SYNCS 0x989680 ;  /* 0x009896800000895d */ /* 0x008fea0003900000 */
[----:B------:R-:W3:Y:S02]  /*9ea0*/  @!P0 SYNCS.PHASECHK.TRANS64 P0, [R3+URZ], R0 ;  /* 0x00000000030085a7 */ /* 0x000ee4000800007f */
[----:B---3--:R-:W-:Y:S05]  /*9eb0*/  @!P0 BRA `(.L_x_317) ;  /* 0xfffffffc00f08947 */ /* 0x008fea000383ffff */
.L_x_312:
[----:B------:R-:W-:Y:S05]  /*9ec0*/  BSYNC B0 ;  /* 0x0000000000007941 */ /* 0x000fea0003800000 */
.L_x_311:
[----:B------:R-:W-:Y:S05]  /*9ed0*/  EXIT ;  /* 0x000000000000794d */ /* 0x000fea0003800000 */
.L_x_21:
[----:B---3--:R3:W4:Y:S02]  /*9ee0*/  SYNCS.PHASECHK.TRANS64.TRYWAIT P1, [R3+URZ], R0 ;  /* 0x00000000030075a7 */ /* 0x008724000802017f */
[----:B----4-:R-:W-:Y:S05]  /*9ef0*/  @!P1 NANOSLEEP.SYNCS 0x989680 ;  /* 0x009896800000995d */ /* 0x010fea0003900000 */
[----:B------:R-:W4:Y:S02]  /*9f00*/  @!P1 SYNCS.PHASECHK.TRANS64 P1, [R3+URZ], R0 ;  /* 0x00000000030095a7 */ /* 0x000f24000802007f */
[----:B----4-:R-:W-:Y:S05]  /*9f10*/  @!P1 BRA `(.L_x_21) ;  /* 0xfffffffc00f09947 */ /* 0x010fea000383ffff */
[----:B------:R-:W-:Y:S05]  /*9f20*/  BRA `(.L_x_20) ;  /* 0xffffff7400607947 */ /* 0x000fea000383ffff */
.L_x_26:
[----:B-1----:R1:W2:Y:S02]  /*9f30*/  SYNCS.PHASECHK.TRANS64.TRYWAIT P1, [R5+URZ], R4 ;  /* 0x00000004050075a7 */ /* 0x0022a4000802017f */
[----:B--2---:R-:W-:Y:S05]  /*9f40*/  @!P1 NANOSLEEP.SYNCS 0x989680 ;  /* 0x009896800000995d */ /* 0x004fea0003900000 */
[----:B------:R-:W2:Y:S02]  /*9f50*/  @!P1 SYNCS.PHASECHK.TRANS64 P1, [R5+URZ], R4 ;  /* 0x00000004050095a7 */ /* 0x000ea4000802007f */
[----:B--2---:R-:W-:Y:S05]  /*9f60*/  @!P1 BRA `(.L_x_26) ;  /* 0xfffffffc00f09947 */ /* 0x004fea000383ffff */
[----:B------:R-:W-:Y:S05]  /*9f70*/  BRA `(.L_x_25) ;  /* 0xffffff7800507947 */ /* 0x000fea000383ffff */
.L_x_299:
[----:B------:R-:W-:Y:S01]  /*9f80*/  BSSY B1, `(.L_x_318) ;  /* 0x0000006000017945 */ /* 0x000fe20003800000 */
[----:B------:R-:W-:-:S07]  /*9f90*/  IMAD.MOV.U32 R15, RZ, RZ, -0x1 ;  /* 0xffffffffff0f7424 */ /* 0x000fce00078e00ff */
[----:B------:R-:W-:Y:S05]  /*9fa0*/  WARPSYNC.COLLECTIVE R15, `(.L_x_319) ;  /* 0x000000000f0c7348 */ /* 0x000fea0003c00000 */
[----:B------:R-:W-:Y:S02]  /*9fb0*/  ELECT P6, UR62, PT ;  /* 0x00000000003e782f */ /* 0x000fe400038c0000 */
[----:B------:R-:W-:Y:S01]  /*9fc0*/  MOV R14, UR62 ;  /* 0x0000003e000e7c02 */ /* 0x000fe20008000f00 */
[----:B------:R-:W-:Y:S10]  /*9fd0*/  ENDCOLLECTIVE ;  /* 0x000000000000791b */ /* 0x000ff40003800000 */
.L_x_319:
[----:B------:R-:W-:Y:S05]  /*9fe0*/  BSYNC B1 ;  /* 0x0000000000017941 */ /* 0x000fea0003800000 */
.L_x_318:
[----:B------:R-:W-:Y:S05]  /*9ff0*/  BRA `(.L_x_320) ;  /* 0xfffffff000347947 */ /* 0x000fea000383ffff */
.L_x_302:
[----:B0-----:R0:W1:Y:S02]  /*a000*/  SYNCS.PHASECHK.TRANS64.TRYWAIT P0, [R20+URZ+0x20], R7 ;  /* 0x00002007140075a7 */ /* 0x001064000800017f */
[----:B-1----:R-:W-:Y:S05]  /*a010*/  @!P0 NANOSLEEP.SYNCS 0x989680 ;  /* 0x009896800000895d */ /* 0x002fea0003900000 */
[----:B------:R-:W1:Y:S02]  /*a020*/  @!P0 SYNCS.PHASECHK.TRANS64 P0, [R20+URZ+0x20], R7 ;  /* 0x00002007140085a7 */ /* 0x000e64000800007f */
[----:B-1----:R-:W-:Y:S05]  /*a030*/  @!P0 BRA `(.L_x_302) ;  /* 0xfffffffc00f08947 */ /* 0x002fea000383ffff */
[----:B------:R-:W-:Y:S05]  /*a040*/  BRA `(.L_x_321) ;  /* 0xfffffff000747947 */ /* 0x000fea000383ffff */
.L_x_310:
[----:B------:R-:W-:Y:S01]  /*a050*/  BSSY B0, `(.L_x_322) ;  /* 0x0000006000007945 */ /* 0x000fe20003800000 */
[----:B------:R-:W-:-:S07]  /*a060*/  IMAD.MOV.U32 R15, RZ, RZ, -0x1 ;  /* 0xffffffffff0f7424 */ /* 0x000fce00078e00ff */
[----:B------:R-:W-:Y:S05]  /*a070*/  WARPSYNC.COLLECTIVE R15, `(.L_x_323) ;  /* 0x000000000f0c7348 */ /* 0x000fea0003c00000 */
[----:B------:R-:W-:Y:S02]  /*a080*/  ELECT P6, UR62, PT ;  /* 0x00000000003e782f */ /* 0x000fe400038c0000 */
[----:B------:R-:W-:Y:S01]  /*a090*/  MOV R14, UR62 ;  /* 0x0000003e000e7c02 */ /* 0x000fe20008000f00 */
[----:B------:R-:W-:Y:S10]  /*a0a0*/  ENDCOLLECTIVE ;  /* 0x000000000000791b */ /* 0x000ff40003800000 */
.L_x_323:
[----:B------:R-:W-:Y:S05]  /*a0b0*/  BSYNC B0 ;  /* 0x0000000000007941 */ /* 0x000fea0003800000 */
.L_x_322:
[----:B------:R-:W-:Y:S05]  /*a0c0*/  BRA `(.L_x_324) ;  /* 0xfffffff800d07947 */ /* 0x000fea000383ffff */
.L_x_314:
[----:B0-----:R0:W1:Y:S02]  /*a0d0*/  SYNCS.PHASECHK.TRANS64.TRYWAIT P0, [R7+URZ], R4 ;  /* 0x00000004070075a7 */ /* 0x001064000800017f */
[----:B-1----:R-:W-:Y:S05]  /*a0e0*/  @!P0 NANOSLEEP.SYNCS 0x989680 ;  /* 0x009896800000895d */ /* 0x002fea0003900000 */
[----:B------:R-:W1:Y:S02]  /*a0f0*/  @!P0 SYNCS.PHASECHK.TRANS64 P0, [R7+URZ], R4 ;  /* 0x00000004070085a7 */ /* 0x000e64000800007f */
[----:B-1----:R-:W-:Y:S05]  /*a100*/  @!P0 BRA `(.L_x_314) ;  /* 0xfffffffc00f08947 */ /* 0x002fea000383ffff */
[----:B------:R-:W-:Y:S05]  /*a110*/  BRA `(.L_x_325) ;  /* 0xfffffffc00107947 */ /* 0x000fea000383ffff */
.L_x_315:
[----:B0-----:R0:W1:Y:S02]  /*a120*/  SYNCS.PHASECHK.TRANS64.TRYWAIT P0, [R8+URZ], R5 ;  /* 0x00000005080075a7 */ /* 0x001064000800017f */
[----:B-1----:R-:W-:Y:S05]  /*a130*/  @!P0 NANOSLEEP.SYNCS 0x989680 ;  /* 0x009896800000895d */ /* 0x002fea0003900000 */
[----:B------:R-:W1:Y:S02]  /*a140*/  @!P0 SYNCS.PHASECHK.TRANS64 P0, [R8+URZ], R5 ;  /* 0x00000005080085a7 */ /* 0x000e64000800007f */
[----:B-1----:R-:W-:Y:S05]  /*a150*/  @!P0 BRA `(.L_x_315) ;  /* 0xfffffffc00f08947 */ /* 0x002fea000383ffff */
[----:B------:R-:W-:Y:S05]  /*a160*/  BRA `(.L_x_326) ;  /* 0xfffffffc00207947 */ /* 0x000fea000383ffff */
.L_x_316:
[----:B-1----:R1:W2:Y:S02]  /*a170*/  SYNCS.PHASECHK.TRANS64.TRYWAIT P0, [R11+URZ], R6 ;  /* 0x000000060b0075a7 */ /* 0x0022a4000800017f */
[----:B--2---:R-:W-:Y:S05]  /*a180*/  @!P0 NANOSLEEP.SYNCS 0x989680 ;  /* 0x009896800000895d */ /* 0x004fea0003900000 */
[----:B------:R-:W2:Y:S02]  /*a190*/  @!P0 SYNCS.PHASECHK.TRANS64 P0, [R11+URZ], R6 ;  /* 0x000000060b0085a7 */ /* 0x000ea4000800007f */
[----:B--2---:R-:W-:Y:S05]  /*a1a0*/  @!P0 BRA `(.L_x_316) ;  /* 0xfffffffc00f08947 */ /* 0x004fea000383ffff */
[----:B------:R-:W-:Y:S05]  /*a1b0*/  BRA `(.L_x_327) ;  /* 0xfffffffc00287947 */ /* 0x000fea000383ffff */
.L_x_328:
[----:B------:R-:W-:-:S00]  /*a1c0*/  BRA `(.L_x_328) ;  /* 0xfffffffc00fc7947 */ /* 0x000fc0000383ffff */
[----:B------:R-:W-:-:S00]  /*a1d0*/  NOP ;  /* 0x0000000000007918 */ /* 0x000fc00000000000 */
        /* <DEDUP_REMOVED lines=10> */
.L_x_329:


//--------------------- .nv.global.init           --------------------------
	.section	.nv.global.init,"aw",@progbits
.nv.global.init:
	.type		$str$22,@object
	.size		$str$22,($str$23 - $str$22)
$str$22:
        /*0000*/ 	.byte	0x6b, 0x5f, 0x74, 0x69, 0x6c, 0x65, 0x5f, 0x63, 0x6f, 0x75, 0x6e, 0x74, 0x20, 0x3e, 0x3d, 0x20
        /*0010*/ 	.byte	0x31, 0x00
	.type		$str$23,@object
	.size		$str$23,(__unnamed_1 - $str$23)
$str$23:
        /*0012*/ 	.byte	0x2f, 0x74, 0x6d, 0x70, 0x2f, 0x63, 0x75, 0x74, 0x6c, 0x61, 0x73, 0x73, 0x5f, 0x73, 0x77, 0x65
        /*0022*/ 	.byte	0x65, 0x70, 0x5f, 0x73, 0x72, 0x63, 0x2f, 0x69, 0x6e, 0x63, 0x6c, 0x75, 0x64, 0x65, 0x2f, 0x63
        /*0032*/ 	.byte	0x75, 0x74, 0x6c, 0x61, 0x73, 0x73, 0x2f, 0x67, 0x65, 0x6d, 0x6d, 0x2f, 0x63, 0x6f, 0x6c, 0x6c
        /*0042*/ 	.byte	0x65, 0x63, 0x74, 0x69, 0x76, 0x65, 0x2f, 0x73, 0x6d, 0x39, 0x30, 0x5f, 0x6d, 0x6d, 0x61, 0x5f
        /*0052*/ 	.byte	0x74, 0x6d, 0x61, 0x5f, 0x67, 0x6d, 0x6d, 0x61, 0x5f, 0x73, 0x73, 0x5f, 0x77, 0x61, 0x72, 0x70
        /*0062*/ 	.byte	0x73, 0x70, 0x65, 0x63, 0x69, 0x61, 0x6c, 0x69, 0x7a, 0x65, 0x64, 0x2e, 0x68, 0x70, 0x70, 0x00
	.type		__unnamed_1,@object
	.size		__unnamed_1,(.L_0 - __unnamed_1)
__unnamed_1:
        /*0072*/ 	.byte	0x76, 0x6f, 0x69, 0x64, 0x20, 0x63, 0x75, 0x74, 0x6c, 0x61, 0x73, 0x73, 0x3a, 0x3a, 0x67, 0x65
        /* <DEDUP_REMOVED lines=172> */
        /*0b42*/ 	.byte	0x75, 0x74, 0x65, 0x3a, 0x3a, 0x69, 0x64, 0x65, 0x6e, 0x74, 0x69, 0x74, 0x79, 0x5d, 0x00
.L_0:


//--------------------- .nv.shared._ZN7cutlass13device_kernelINS_4gemm6kernel13GemmUniversalIN4cute5tupleIJiiiiEEENS1_10collective13CollectiveMmaINS1_34MainloopSm90TmaGmmaWarpSpecializedILi4ENS5_IJNS4_1CILi1EEENSA_ILi8EEESB_EEENS1_35KernelTmaWarpSpecializedCooperativeEEENS5_IJNSA_ILi128EEENSA_ILi256EEESG_EEEaNS5_IJlSB_lEEEaSJ_NS4_8TiledMMAINS4_8MMA_AtomIJNS4_4SM904GMMA27MMA_64x256x32_S32S8S8_SS_TNEEEENS4_6LayoutINS5_IJNSA_ILi2EEESB_SB_EEENS5_IJSB_NSA_ILi0EEEST_EEEEENS5_IJNS4_10UnderscoreESW_SW_EEEEENS4_23SM90_TMA_LOAD_MULTICASTENS4_14ComposedLayoutINS4_7SwizzleILi3ELi4ELi3EEENS4_18smem_ptr_flag_bitsILi8EEENSQ_INS5_IJSC_SG_EEENS5_IJSG_SB_EEEEEEEvNS4_8identityENS4_13SM90_TMA_LOADES18_vS19_EENS_8epilogue10collective6detail29Sm90TmaWarpSpecializedAdapterINS1D_15DefaultEpilogueIaSJ_SJ_NS1C_6thread17LinearCombinationIaLi1EiiLNS1H_9ScaleType4KindE0ELNS_15FloatRoundStyleE2EaEENS1_15EpilogueDefaultEEEEEvvEEEEvNT_6ParamsE --------------------------
	.section	.nv.shared._ZN7cutlass13device_kernelINS_4gemm6kernel13GemmUniversalIN4cute5tupleIJiiiiEEENS1_10collective13CollectiveMmaINS1_34MainloopSm90TmaGmmaWarpSpecializedILi4ENS5_IJNS4_1CILi1EEENSA_ILi8EEESB_EEENS1_35KernelTmaWarpSpecializedCooperativeEEENS5_IJNSA_ILi128EEENSA_ILi256EEESG_EEEaNS5_IJlSB_lEEEaSJ_NS4_8TiledMMAINS4_8MMA_AtomIJNS4_4SM904GMMA27MMA_64x256x32_S32S8S8_SS_TNEEEENS4_6LayoutINS5_IJNSA_ILi2EEESB_SB_EEENS5_IJSB_NSA_ILi0EEEST_EEEEENS5_IJNS4_10UnderscoreESW_SW_EEEEENS4_23SM90_TMA_LOAD_MULTICASTENS4_14ComposedLayoutINS4_7SwizzleILi3ELi4ELi3EEENS4_18smem_ptr_flag_bitsILi8EEENSQ_INS5_IJSC_SG_EEENS5_IJSG_SB_EEEEEEEvNS4_8identityENS4_13SM90_TMA_LOADES18_vS19_EENS_8epilogue10collective6detail29Sm90TmaWarpSpecializedAdapterINS1D_15DefaultEpilogueIaSJ_SJ_NS1C_6thread17LinearCombinationIaLi1EiiLNS1H_9ScaleType4KindE0ELNS_15FloatRoundStyleE2EaEENS1_15EpilogueDefaultEEEEEvvEEEEvNT_6ParamsE,"aw",@nobits
	.sectionflags	@""
	.align	16
	.zero		1024


//--------------------- .nv.shared.reserved.0     --------------------------
	.section	.nv.shared.reserved.0,"aw",@nobits
	.weak		__nv_reservedSMEM_offset_0_alias
	.size		__nv_reservedSMEM_offset_0_alias, 0, 0
	.other		__nv_reservedSMEM_offset_0_alias,@"STO_CUDA_RESERVED_SHARED STV_DEFAULT"
__nv_reservedSMEM_offset_0_alias:
	.zero		0


//--------------------- .nv.global                --------------------------
	.section	.nv.global,"aw",@nobits
.nv.global:
	.type		_ZN40_INTERNAL_f09a91bd_4_k_cu_7b3f9c96_186094cute1_E,@object
	.size		_ZN40_INTERNAL_f09a91bd_4_k_cu_7b3f9c96_186094cute1_E,(_ZN40_INTERNAL_f09a91bd_4_k_cu_7b3f9c96_186094cuda3std3__45__cpo6cbeginE - _ZN40_INTERNAL_f09a91bd_4_k_cu_7b3f9c96_186094cute1_E)
_ZN40_INTERNAL_f09a91bd_4_k_cu_7b3f9c96_186094cute1_E:
	.zero		1
	.type		_ZN40_INTERNAL_f09a91bd_4_k_cu_7b3f9c96_186094cuda3std3__45__cpo6cbeginE,@object
	.size		_ZN40_INTERNAL_f09a91bd_4_k_cu_7b3f9c96_186094cuda3std3__45__cpo6cbeginE,(_ZN40_INTERNAL_f09a91bd_4_k_cu_7b3f9c96_186094cuda3std3__48in_placeE - _ZN40_INTERNAL_f09a91bd_4_k_cu_7b3f9c96_186094cuda3std3__45__cpo6cbeginE)
_ZN40_INTERNAL_f09a91bd_4_k_cu_7b3f9c96_186094cuda3std3__45__cpo6cbeginE:
	.zero		1
	.type		_ZN40_INTERNAL_f09a91bd_4_k_cu_7b3f9c96_186094cuda3std3__48in_placeE,@object
	.size		_ZN40_INTERNAL_f09a91bd_4_k_cu_7b3f9c96_186094cuda3std3__48in_placeE,(_ZN40_INTERNAL_f09a91bd_4_k_cu_7b3f9c96_186094cuda3std6ranges3__45__cpo9iter_moveE - _ZN40_INTERNAL_f09a91bd_4_k_cu_7b3f9c96_186094cuda3std3__48in_placeE)
_ZN40_INTERNAL_f09a91bd_4_k_cu_7b3f9c96_186094cuda3std3__48in_placeE:
	.zero		1
	.type		_ZN40_INTERNAL_f09a91bd_4_k_cu_7b3f9c96_186094cuda3std6ranges3__45__cpo9iter_moveE,@object
	.size		_ZN40_INTERNAL_f09a91bd_4_k_cu_7b3f9c96_186094cuda3std6ranges3__45__cpo9iter_moveE,(_ZN40_INTERNAL_f09a91bd_4_k_cu_7b3f9c96_186094cuda3std3__45__cpo5beginE - _ZN40_INTERNAL_f09a91bd_4_k_cu_7b3f9c96_186094cuda3std6ranges3__45__cpo9iter_moveE)
_ZN40_INTERNAL_f09a91bd_4_k_cu_7b3f9c96_186094cuda3std6ranges3__45__cpo9iter_moveE:
	.zero		1
	.type		_ZN40_INTERNAL_f09a91bd_4_k_cu_7b3f9c96_186094cuda3std3__45__cpo5beginE,@object
	.size		_ZN40_INTERNAL_f09a91bd_4_k_cu_7b3f9c96_186094cuda3std3__45__cpo5beginE,(_ZN40_INTERNAL_f09a91bd_4_k_cu_7b3f9c96_186094cuda3std3__442_GLOBAL__N__f09a91bd_4_k_cu_7b3f9c96_186096ignoreE - _ZN40_INTERNAL_f09a91bd_4_k_cu_7b3f9c96_186094cuda3std3__45__cpo5beginE)
_ZN40_INTERNAL_f09a91bd_4_k_cu_7b3f9c96_186094cuda3std3__45__cpo5beginE:
	.zero		1
	.type		_ZN40_INTERNAL_f09a91bd_4_k_cu_7b3f9c96_186094cuda3std3__442_GLOBAL__N__f09a91bd_4_k_cu_7b3f9c96_186096ignoreE,@object
	.size		_ZN40_INTERNAL_f09a91bd_4_k_cu_7b3f9c96_186094cuda3std3__442_GLOBAL__N__f09a91bd_4_k_cu_7b3f9c96_186096ignoreE,(_ZN40_INTERNAL_f09a91bd_4_k_cu_7b3f9c96_186094cute7productE - _ZN40_INTERNAL_f09a91bd_4_k_cu_7b3f9c96_186094cuda3std3__442_GLOBAL__N__f09a91bd_4_k_cu_7b3f9c96_186096ignoreE)
_ZN40_INTERNAL_f09a91bd_4_k_cu_7b3f9c96_186094cuda3std3__442_GLOBAL__N__f09a91bd_4_k_cu_7b3f9c96_186096ignoreE:
	.zero		1
	.type		_ZN40_INTERNAL_f09a91bd_4_k_cu_7b3f9c96_186094cute7productE,@object
	.size		_ZN40_INTERNAL_f09a91bd_4_k_cu_7b3f9c96_186094cute7productE,(_ZN40_INTERNAL_f09a91bd_4_k_cu_7b3f9c96_186094cuda3std3__45__cpo3endE - _ZN40_INTERNAL_f09a91bd_4_k_cu_7b3f9c96_186094cute7productE)
_ZN40_INTERNAL_f09a91bd_4_k_cu_7b3f9c96_186094cute7productE:
	.zero		1
	.type		_ZN40_INTERNAL_f09a91bd_4_k_cu_7b3f9c96_186094cuda3std3__45__cpo3endE,@object
	.size		_ZN40_INTERNAL_f09a91bd_4_k_cu_7b3f9c96_186094cuda3std3__45__cpo3endE,(_ZN40_INTERNAL_f09a91bd_4_k_cu_7b3f9c96_186094cuda3std3__419piecewise_constructE - _ZN40_INTERNAL_f09a91bd_4_k_cu_7b3f9c96_186094cuda3std3__45__cpo3endE)
_ZN40_INTERNAL_f09a91bd_4_k_cu_7b3f9c96_186094cuda3std3__45__cpo3endE:
	.zero		1
	.type		_ZN40_INTERNAL_f09a91bd_4_k_cu_7b3f9c96_186094cuda3std3__419piecewise_constructE,@object
	.size		_ZN40_INTERNAL_f09a91bd_4_k_cu_7b3f9c96_186094cuda3std3__419piecewise_constructE,(_ZN40_INTERNAL_f09a91bd_4_k_cu_7b3f9c96_186094cuda3std3__45__cpo4cendE - _ZN40_INTERNAL_f09a91bd_4_k_cu_7b3f9c96_186094cuda3std3__419piecewise_constructE)
_ZN40_INTERNAL_f09a91bd_4_k_cu_7b3f9c96_186094cuda3std3__419piecewise_constructE:
	.zero		1
	.type		_ZN40_INTERNAL_f09a91bd_4_k_cu_7b3f9c96_186094cuda3std3__45__cpo4cendE,@object
	.size		_ZN40_INTERNAL_f09a91bd_4_k_cu_7b3f9c96_186094cuda3std3__45__cpo4cendE,(_ZN40_INTERNAL_f09a91bd_4_k_cu_7b3f9c96_186094cuda3std6ranges3__45__cpo4swapE - _ZN40_INTERNAL_f09a91bd_4_k_cu_7b3f9c96_186094cuda3std3__45__cpo4cendE)
_ZN40_INTERNAL_f09a91bd_4_k_cu_7b3f9c96_186094cuda3std3__45__cpo4cendE:
	.zero		1
	.type		_ZN40_INTERNAL_f09a91bd_4_k_cu_7b3f9c96_186094cuda3std6ranges3__45__cpo4swapE,@object
	.size		_ZN40_INTERNAL_f09a91bd_4_k_cu_7b3f9c96_186094cuda3std6ranges3__45__cpo4swapE,(.L_8 - _ZN40_INTERNAL_f09a91bd_4_k_cu_7b3f9c96_186094cuda3std6ranges3__45__cpo4swapE)
_ZN40_INTERNAL_f09a91bd_4_k_cu_7b3f9c96_186094cuda3std6ranges3__45__cpo4swapE:
	.zero		1
.L_8:


//--------------------- .nv.constant0._ZN7cutlass13device_kernelINS_4gemm6kernel13GemmUniversalIN4cute5tupleIJiiiiEEENS1_10collective13CollectiveMmaINS1_34MainloopSm90TmaGmmaWarpSpecializedILi4ENS5_IJNS4_1CILi1EEENSA_ILi8EEESB_EEENS1_35KernelTmaWarpSpecializedCooperativeEEENS5_IJNSA_ILi128EEENSA_ILi256EEESG_EEEaNS5_IJlSB_lEEEaSJ_NS4_8TiledMMAINS4_8MMA_AtomIJNS4_4SM904GMMA27MMA_64x256x32_S32S8S8_SS_TNEEEENS4_6LayoutINS5_IJNSA_ILi2EEESB_SB_EEENS5_IJSB_NSA_ILi0EEEST_EEEEENS5_IJNS4_10UnderscoreESW_SW_EEEEENS4_23SM90_TMA_LOAD_MULTICASTENS4_14ComposedLayoutINS4_7SwizzleILi3ELi4ELi3EEENS4_18smem_ptr_flag_bitsILi8EEENSQ_INS5_IJSC_SG_EEENS5_IJSG_SB_EEEEEEEvNS4_8identityENS4_13SM90_TMA_LOADES18_vS19_EENS_8epilogue10collective6detail29Sm90TmaWarpSpecializedAdapterINS1D_15DefaultEpilogueIaSJ_SJ_NS1C_6thread17LinearCombinationIaLi1EiiLNS1H_9ScaleType4KindE0ELNS_15FloatRoundStyleE2EaEENS1_15EpilogueDefaultEEEEEvvEEEEvNT_6ParamsE --------------------------
	.section	.nv.constant0._ZN7cutlass13device_kernelINS_4gemm6kernel13GemmUniversalIN4cute5tupleIJiiiiEEENS1_10collective13CollectiveMmaINS1_34MainloopSm90TmaGmmaWarpSpecializedILi4ENS5_IJNS4_1CILi1EEENSA_ILi8EEESB_EEENS1_35KernelTmaWarpSpecializedCooperativeEEENS5_IJNSA_ILi128EEENSA_ILi256EEESG_EEEaNS5_IJlSB_lEEEaSJ_NS4_8TiledMMAINS4_8MMA_AtomIJNS4_4SM904GMMA27MMA_64x256x32_S32S8S8_SS_TNEEEENS4_6LayoutINS5_IJNSA_ILi2EEESB_SB_EEENS5_IJSB_NSA_ILi0EEEST_EEEEENS5_IJNS4_10UnderscoreESW_SW_EEEEENS4_23SM90_TMA_LOAD_MULTICASTENS4_14ComposedLayoutINS4_7SwizzleILi3ELi4ELi3EEENS4_18smem_ptr_flag_bitsILi8EEENSQ_INS5_IJSC_SG_EEENS5_IJSG_SB_EEEEEEEvNS4_8identityENS4_13SM90_TMA_LOADES18_vS19_EENS_8epilogue10collective6detail29Sm90TmaWarpSpecializedAdapterINS1D_15DefaultEpilogueIaSJ_SJ_NS1C_6thread17LinearCombinationIaLi1EiiLNS1H_9ScaleType4KindE0ELNS_15FloatRoundStyleE2EaEENS1_15EpilogueDefaultEEEEEvvEEEEvNT_6ParamsE,"a",@progbits
	.sectionflags	@""
	.align	4
.nv.constant0._ZN7cutlass13device_kernelINS_4gemm6kernel13GemmUniversalIN4cute5tupleIJiiiiEEENS1_10collective13CollectiveMmaINS1_34MainloopSm90TmaGmmaWarpSpecializedILi4ENS5_IJNS4_1CILi1EEENSA_ILi8EEESB_EEENS1_35KernelTmaWarpSpecializedCooperativeEEENS5_IJNSA_ILi128EEENSA_ILi256EEESG_EEEaNS5_IJlSB_lEEEaSJ_NS4_8TiledMMAINS4_8MMA_AtomIJNS4_4SM904GMMA27MMA_64x256x32_S32S8S8_SS_TNEEEENS4_6LayoutINS5_IJNSA_ILi2EEESB_SB_EEENS5_IJSB_NSA_ILi0EEEST_EEEEENS5_IJNS4_10UnderscoreESW_SW_EEEEENS4_23SM90_TMA_LOAD_MULTICASTENS4_14ComposedLayoutINS4_7SwizzleILi3ELi4ELi3EEENS4_18smem_ptr_flag_bitsILi8EEENSQ_INS5_IJSC_SG_EEENS5_IJSG_SB_EEEEEEEvNS4_8identityENS4_13SM90_TMA_LOADES18_vS19_EENS_8epilogue10collective6detail29Sm90TmaWarpSpecializedAdapterINS1D_15DefaultEpilogueIaSJ_SJ_NS1C_6thread17LinearCombinationIaLi1EiiLNS1H_9ScaleType4KindE0ELNS_15FloatRoundStyleE2EaEENS1_15EpilogueDefaultEEEEEvvEEEEvNT_6ParamsE:
	.zero		1664


//--------------------- SYMBOLS --------------------------

	.type		.nv.reservedSmem.offset0,@object
	.size		.nv.reservedSmem.offset0,0x4
	.type		__assertfail,@function
